	.headerflags	@"EF_CUDA_TEXMODE_UNIFIED EF_CUDA_64BIT_ADDRESS EF_CUDA_SM86 EF_CUDA_VIRTUAL_SM(EF_CUDA_SM86)"
	.elftype	@"ET_EXEC"


//--------------------- .nv.info                  --------------------------
	.section	.nv.info,"",@"SHT_CUDA_INFO"
	.align	4


	//----- nvinfo : EIATTR_REGCOUNT
	.align		4
        /*0000*/ 	.byte	0x04, 0x2f
        /*0002*/ 	.short	(.L_1 - .L_0)
	.align		4
.L_0:
        /*0004*/ 	.word	index@(chunk_scaled_dot_kkt_fwd_kernel)
        /*0008*/ 	.word	0x00000040


	//----- nvinfo : EIATTR_MAX_STACK_SIZE
	.align		4
.L_1:
        /*000c*/ 	.byte	0x04, 0x23
        /*000e*/ 	.short	(.L_3 - .L_2)
	.align		4
.L_2:
        /*0010*/ 	.word	index@(chunk_scaled_dot_kkt_fwd_kernel)
        /*0014*/ 	.word	0x00000000


	//----- nvinfo : EIATTR_MIN_STACK_SIZE
	.align		4
.L_3:
        /*0018*/ 	.byte	0x04, 0x12
        /*001a*/ 	.short	(.L_5 - .L_4)
	.align		4
.L_4:
        /*001c*/ 	.word	index@(chunk_scaled_dot_kkt_fwd_kernel)
        /*0020*/ 	.word	0x00000000


	//----- nvinfo : EIATTR_FRAME_SIZE
	.align		4
.L_5:
        /*0024*/ 	.byte	0x04, 0x11
        /*0026*/ 	.short	(.L_7 - .L_6)
	.align		4
.L_6:
        /*0028*/ 	.word	index@(chunk_scaled_dot_kkt_fwd_kernel)
        /*002c*/ 	.word	0x00000000
.L_7:


//--------------------- .nv.info.chunk_scaled_dot_kkt_fwd_kernel --------------------------
	.section	.nv.info.chunk_scaled_dot_kkt_fwd_kernel,"",@"SHT_CUDA_INFO"
	.align	4


	//----- nvinfo : EIATTR_CUDA_API_VERSION
	.align		4
        /*0000*/ 	.byte	0x04, 0x37
        /*0002*/ 	.short	(.L_9 - .L_8)
.L_8:
        /*0004*/ 	.word	0x0000007b


	//----- nvinfo : EIATTR_SW2861232_WAR
	.align		4
.L_9:
        /*0008*/ 	.byte	0x01, 0x35
	.zero		2


	//----- nvinfo : EIATTR_PARAM_CBANK
	.align		4
        /*000c*/ 	.byte	0x04, 0x0a
        /*000e*/ 	.short	(.L_11 - .L_10)
	.align		4
.L_10:
        /*0010*/ 	.word	index@(.nv.constant0.chunk_scaled_dot_kkt_fwd_kernel)
        /*0014*/ 	.short	0x0160
        /*0016*/ 	.short	0x002c


	//----- nvinfo : EIATTR_CBANK_PARAM_SIZE
	.align		4
.L_11:
        /*0018*/ 	.byte	0x03, 0x19
        /*001a*/ 	.short	0x002c


	//----- nvinfo : EIATTR_KPARAM_INFO
	.align		4
        /*001c*/ 	.byte	0x04, 0x17
        /*001e*/ 	.short	(.L_13 - .L_12)
.L_12:
        /*0020*/ 	.word	0x00000000
        /*0024*/ 	.short	0x0005
        /*0026*/ 	.short	0x0028
        /*0028*/ 	.byte	0x00, 0xf0, 0x11, 0x00


	//----- nvinfo : EIATTR_KPARAM_INFO
	.align		4
.L_13:
        /*002c*/ 	.byte	0x04, 0x17
        /*002e*/ 	.short	(.L_15 - .L_14)
.L_14:
        /*0030*/ 	.word	0x00000000
        /*0034*/ 	.short	0x0004
        /*0036*/ 	.short	0x0020
        /*0038*/ 	.byte	0x00, 0xf0, 0x21, 0x00


	//----- nvinfo : EIATTR_KPARAM_INFO
	.align		4
.L_15:
        /*003c*/ 	.byte	0x04, 0x17
        /*003e*/ 	.short	(.L_17 - .L_16)
.L_16:
        /*0040*/ 	.word	0x00000000
        /*0044*/ 	.short	0x0003
        /*0046*/ 	.short	0x0018
        /*0048*/ 	.byte	0x00, 0xf0, 0x21, 0x00


	//----- nvinfo : EIATTR_KPARAM_INFO
	.align		4
.L_17:
        /*004c*/ 	.byte	0x04, 0x17
        /*004e*/ 	.short	(.L_19 - .L_18)
.L_18:
        /*0050*/ 	.word	0x00000000
        /*0054*/ 	.short	0x0002
        /*0056*/ 	.short	0x0010
        /*0058*/ 	.byte	0x00, 0xf0, 0x21, 0x00


	//----- nvinfo : EIATTR_KPARAM_INFO
	.align		4
.L_19:
        /*005c*/ 	.byte	0x04, 0x17
        /*005e*/ 	.short	(.L_21 - .L_20)
.L_20:
        /*0060*/ 	.word	0x00000000
        /*0064*/ 	.short	0x0001
        /*0066*/ 	.short	0x0008
        /*0068*/ 	.byte	0x00, 0xf0, 0x21, 0x00


	//----- nvinfo : EIATTR_KPARAM_INFO
	.align		4
.L_21:
        /*006c*/ 	.byte	0x04, 0x17
        /*006e*/ 	.short	(.L_23 - .L_22)
.L_22:
        /*0070*/ 	.word	0x00000000
        /*0074*/ 	.short	0x0000
        /*0076*/ 	.short	0x0000
        /*0078*/ 	.byte	0x00, 0xf0, 0x21, 0x00


	//----- nvinfo : EIATTR_MAXREG_COUNT
	.align		4
.L_23:
        /*007c*/ 	.byte	0x03, 0x1b
        /*007e*/ 	.short	0x00ff


	//----- nvinfo : EIATTR_EXIT_INSTR_OFFSETS
	.align		4
        /*0080*/ 	.byte	0x04, 0x1c
        /*0082*/ 	.short	(.L_25 - .L_24)


	//   ....[0]....
.L_24:
        /*0084*/ 	.word	0x000022f0


	//   ....[1]....
        /*0088*/ 	.word	0x00002380


	//----- nvinfo : EIATTR_MAX_THREADS
	.align		4
.L_25:
        /*008c*/ 	.byte	0x04, 0x05
        /*008e*/ 	.short	(.L_27 - .L_26)
.L_26:
        /*0090*/ 	.word	0x00000080
        /*0094*/ 	.word	0x00000001
        /*0098*/ 	.word	0x00000001
.L_27:


//--------------------- .nv.rel.action            --------------------------
	.section	.nv.rel.action,"",@"SHT_CUDA_RELOCINFO"
	.align	8
	.sectionentsize	8
        /*0000*/ 	.byte	0x73, 0x00, 0x00, 0x00, 0x00, 0x00, 0x00, 0x00, 0x00, 0x00, 0x00, 0x11, 0x25, 0x00, 0x05, 0x36


//--------------------- .nv.constant0.chunk_scaled_dot_kkt_fwd_kernel --------------------------
	.section	.nv.constant0.chunk_scaled_dot_kkt_fwd_kernel,"a",@progbits
	.align	4
.nv.constant0.chunk_scaled_dot_kkt_fwd_kernel:
	.zero		396


//--------------------- .text.chunk_scaled_dot_kkt_fwd_kernel --------------------------
	.section	.text.chunk_scaled_dot_kkt_fwd_kernel,"ax",@progbits
	.sectionflags	@"SHF_BARRIERS=1"
	.sectioninfo	@"SHI_REGISTERS=64"
	.align	128
        .global         chunk_scaled_dot_kkt_fwd_kernel
        .type           chunk_scaled_dot_kkt_fwd_kernel,@function
        .size           chunk_scaled_dot_kkt_fwd_kernel,(.L_x_1 - chunk_scaled_dot_kkt_fwd_kernel)
        .other          chunk_scaled_dot_kkt_fwd_kernel,@"STO_CUDA_ENTRY STV_DEFAULT"
chunk_scaled_dot_kkt_fwd_kernel:
.text.chunk_scaled_dot_kkt_fwd_kernel:
[----:B------:R-:W-:-:S02]  /*0000*/  IMAD.MOV.U32 R1, RZ, RZ, c[0x0][0x28] ;  /* 0x00000a00ff017624 */ /* 0x000fc400078e00ff */
[----:B------:R-:W1:Y:S01]  /*0010*/  S2R R4, SR_CTAID.X ;  /* 0x0000000000047919 */ /* 0x000e620000002500 */
[----:B------:R-:W-:Y:S01]  /*0020*/  IMAD.MOV.U32 R7, RZ, RZ, 0x4 ;  /* 0x00000004ff077424 */ /* 0x000fe200078e00ff */
[----:B------:R-:W-:Y:S01]  /*0030*/  ULDC.64 UR4, c[0x0][0x118] ;  /* 0x0000460000047ab9 */ /* 0x000fe20000000a00 */
[----:B-1----:R-:W-:-:S04]  /*0040*/  IMAD.SHL.U32 R4, R4, 0x2, RZ ;  /* 0x0000000204047824 */ /* 0x002fc800078e00ff */
[----:B------:R-:W-:-:S05]  /*0050*/  IMAD.WIDE R4, R4, R7, c[0x0][0x180] ;  /* 0x0000600004047625 */ /* 0x000fca00078e0207 */
[----:B------:R-:W2:Y:S04]  /*0060*/  LDG.E R6, [R4.64] ;  /* 0x0000000404067981 */ /* 0x000ea8000c1e1900 */
[----:B------:R1:W3:Y:S04]  /*0070*/  LDG.E R49, [R4.64+0x4] ;  /* 0x0000040404317981 */ /* 0x0002e8000c1e1900 */
[----:B------:R-:W4:Y:S04]  /*0080*/  S2R R11, SR_CTAID.Y ;  /* 0x00000000000b7919 */ /* 0x000f280000002600 */
[----:B------:R-:W1:Y:S01]  /*0090*/  S2R R2, SR_TID.X ;  /* 0x0000000000027919 */ /* 0x000e620000002100 */
[----:B--2---:R-:W-:-:S05]  /*00a0*/  IMAD.WIDE R6, R6, R7, c[0x0][0x178] ;  /* 0x00005e0006067625 */ /* 0x004fca00078e0207 */
[----:B------:R3:W2:Y:S04]  /*00b0*/  LDG.E R50, [R6.64] ;  /* 0x0000000406327981 */ /* 0x0006a8000c1e1900 */
[----:B------:R3:W2:Y:S01]  /*00c0*/  LDG.E R3, [R6.64+0x4] ;  /* 0x0000040406037981 */ /* 0x0006a2000c1e1900 */
[----:B----4-:R-:W-:-:S04]  /*00d0*/  SHF.R.S32.HI R0, RZ, 0x1f, R11 ;  /* 0x0000001fff007819 */ /* 0x010fc8000001140b */
[----:B------:R-:W-:Y:S02]  /*00e0*/  LEA.HI R0, R0, R11, RZ, 0x4 ;  /* 0x0000000b00007211 */ /* 0x000fe400078f20ff */
[--C-:B-1----:R-:W-:Y:S02]  /*00f0*/  SHF.R.U32.HI R12, RZ, 0x2, R2.reuse ;  /* 0x00000002ff0c7819 */ /* 0x102fe40000011602 */
[----:B------:R-:W-:Y:S01]  /*0100*/  LOP3.LUT R0, R0, 0xfffffff0, RZ, 0xc0, !PT ;  /* 0xfffffff000007812 */ /* 0x000fe200078ec0ff */
[----:B------:R-:W-:Y:S01]  /*0110*/  IMAD.MOV.U32 R23, RZ, RZ, 0x2 ;  /* 0x00000002ff177424 */ /* 0x000fe200078e00ff */
[----:B------:R-:W-:-:S03]  /*0120*/  SHF.R.U32.HI R48, RZ, 0x2, R2 ;  /* 0x00000002ff307819 */ /* 0x000fc60000011602 */
[----:B------:R-:W-:Y:S01]  /*0130*/  IMAD.IADD R5, R11, 0x1, -R0 ;  /* 0x000000010b057824 */ /* 0x000fe200078e0a00 */
[----:B------:R-:W-:Y:S01]  /*0140*/  SGXT.U32 R0, R12, 0x3 ;  /* 0x000000030c00781a */ /* 0x000fe20000000000 */
[----:B---3--:R-:W-:-:S03]  /*0150*/  IMAD.SHL.U32 R49, R49, 0x40, RZ ;  /* 0x0000004031317824 */ /* 0x008fc600078e00ff */
[----:B------:R-:W-:Y:S02]  /*0160*/  LOP3.LUT R7, R0, 0x20, RZ, 0xfc, !PT ;  /* 0x0000002000077812 */ /* 0x000fe400078efcff */
[----:B------:R-:W-:-:S04]  /*0170*/  LOP3.LUT R0, R48, 0x17, RZ, 0xc0, !PT ;  /* 0x0000001730007812 */ /* 0x000fc800078ec0ff */
[C-C-:B------:R-:W-:Y:S02]  /*0180*/  LOP3.LUT R21, R49.reuse, 0x8, R0.reuse, 0xfe, !PT ;  /* 0x0000000831157812 */ /* 0x140fe400078efe00 */
[----:B------:R-:W-:Y:S02]  /*0190*/  LOP3.LUT R17, R49, 0x28, R0, 0xfe, !PT ;  /* 0x0000002831117812 */ /* 0x000fe400078efe00 */
[----:B------:R-:W-:Y:S02]  /*01a0*/  LOP3.LUT R47, R7, 0x10, R48, 0xf8, !PT ;  /* 0x00000010072f7812 */ /* 0x000fe400078ef830 */
[----:B------:R-:W-:Y:S02]  /*01b0*/  SHF.R.S32.HI R0, RZ, 0x1f, R49 ;  /* 0x0000001fff007819 */ /* 0x000fe40000011431 */
[----:B------:R-:W-:Y:S02]  /*01c0*/  LOP3.LUT R19, R49, R47, RZ, 0xfc, !PT ;  /* 0x0000002f31137212 */ /* 0x000fe400078efcff */
[----:B------:R-:W-:-:S04]  /*01d0*/  SHF.R.U32.HI R20, RZ, 0x2, R2 ;  /* 0x00000002ff147819 */ /* 0x000fc80000011602 */
[----:B------:R-:W-:Y:S02]  /*01e0*/  SGXT.U32 R20, R20, 0x5 ;  /* 0x000000051414781a */ /* 0x000fe40000000000 */
[----:B------:R-:W-:Y:S02]  /*01f0*/  ISETP.GT.U32.AND P4, PT, R19, -0x1, PT ;  /* 0xffffffff1300780c */ /* 0x000fe40003f84070 */
[----:B------:R-:W-:-:S04]  /*0200*/  LOP3.LUT R22, R7, 0x18, R48, 0xf8, !PT ;  /* 0x0000001807167812 */ /* 0x000fc800078ef830 */
[----:B------:R-:W-:-:S04]  /*0210*/  LOP3.LUT R57, R49, R22, RZ, 0xfc, !PT ;  /* 0x0000001631397212 */ /* 0x000fc800078efcff */
[----:B------:R-:W-:Y:S02]  /*0220*/  SHF.L.U64.HI R35, R57, 0xc, R0 ;  /* 0x0000000c39237819 */ /* 0x000fe40000010200 */
[----:B------:R-:W-:Y:S02]  /*0230*/  PRMT R46, RZ, 0x7610, R46 ;  /* 0x00007610ff2e7816 */ /* 0x000fe4000000002e */
[----:B------:R-:W-:Y:S02]  /*0240*/  PRMT R45, RZ, 0x7610, R45 ;  /* 0x00007610ff2d7816 */ /* 0x000fe4000000002d */
[----:B------:R-:W-:Y:S02]  /*0250*/  PRMT R44, RZ, 0x7610, R44 ;  /* 0x00007610ff2c7816 */ /* 0x000fe4000000002c */
[--C-:B------:R-:W-:Y:S02]  /*0260*/  SHF.R.U32.HI R51, RZ, 0x4, R2.reuse ;  /* 0x00000004ff337819 */ /* 0x100fe40000011602 */
[----:B------:R-:W-:-:S02]  /*0270*/  SHF.R.U32.HI R52, RZ, 0x5, R2 ;  /* 0x00000005ff347819 */ /* 0x000fc40000011602 */
[----:B------:R-:W-:Y:S01]  /*0280*/  SGXT.U32 R51, R51, 0x1 ;  /* 0x000000013333781a */ /* 0x000fe20000000000 */
[----:B--2---:R-:W-:-:S04]  /*0290*/  IMAD.SHL.U32 R10, R50, 0x10, RZ ;  /* 0x00000010320a7824 */ /* 0x004fc800078e00ff */
[----:B------:R-:W-:-:S04]  /*02a0*/  IMAD.WIDE R8, R10, R23, c[0x0][0x168] ;  /* 0x00005a000a087625 */ /* 0x000fc800078e0217 */
[C---:B------:R-:W-:Y:S02]  /*02b0*/  IMAD.IADD R6, R5.reuse, 0x1, R10 ;  /* 0x0000000105067824 */ /* 0x040fe400078e020a */
[----:B------:R-:W-:-:S04]  /*02c0*/  IMAD.WIDE R4, R5, 0x2, R8 ;  /* 0x0000000205047825 */ /* 0x000fc800078e0208 */
[----:B------:R-:W-:Y:S01]  /*02d0*/  IMAD.IADD R50, R3, 0x1, -R50 ;  /* 0x0000000103327824 */ /* 0x000fe200078e0a32 */
[----:B------:R-:W-:Y:S02]  /*02e0*/  LOP3.LUT R3, R49, 0x17, R48, 0xf8, !PT ;  /* 0x0000001731037812 */ /* 0x000fe400078ef830 */
[-C--:B------:R-:W-:Y:S02]  /*02f0*/  LEA R8, P1, R21, R4.reuse, 0x5 ;  /* 0x0000000415087211 */ /* 0x080fe400078228ff */
[-C--:B------:R-:W-:Y:S02]  /*0300*/  LEA R14, P0, R3, R4.reuse, 0x5 ;  /* 0x00000004030e7211 */ /* 0x080fe400078028ff */
[----:B------:R-:W-:Y:S02]  /*0310*/  LEA R12, P3, R17, R4, 0x5 ;  /* 0x00000004110c7211 */ /* 0x000fe400078628ff */
[-CC-:B------:R-:W-:Y:S02]  /*0320*/  LEA.HI.X R15, R3, R5.reuse, R0.reuse, 0x5, P0 ;  /* 0x00000005030f7211 */ /* 0x180fe400000f2c00 */
[----:B------:R-:W-:-:S02]  /*0330*/  LEA.HI.X R9, R21, R5, R0, 0x5, P1 ;  /* 0x0000000515097211 */ /* 0x000fc400008f2c00 */
[C---:B------:R-:W-:Y:S02]  /*0340*/  ISETP.GT.U32.AND P0, PT, R3.reuse, -0x1, PT ;  /* 0xffffffff0300780c */ /* 0x040fe40003f04070 */
[----:B------:R-:W-:Y:S02]  /*0350*/  ISETP.GE.U32.AND P1, PT, R3, R50, PT ;  /* 0x000000320300720c */ /* 0x000fe40003f26070 */
[----:B------:R-:W-:Y:S02]  /*0360*/  SHF.R.S32.HI R3, RZ, 0x1f, R50 ;  /* 0x0000001fff037819 */ /* 0x000fe40000011432 */
[----:B------:R-:W-:Y:S02]  /*0370*/  LEA.HI.X R13, R17, R5, R0, 0x5, P3 ;  /* 0x00000005110d7211 */ /* 0x000fe400018f2c00 */
[C---:B------:R-:W-:Y:S02]  /*0380*/  LEA R10, P2, R19.reuse, R4, 0x5 ;  /* 0x00000004130a7211 */ /* 0x040fe400078428ff */
[----:B------:R-:W-:-:S02]  /*0390*/  ISETP.GE.U32.AND P3, PT, R19, R50, PT ;  /* 0x000000321300720c */ /* 0x000fc40003f66070 */
[C---:B------:R-:W-:Y:S02]  /*03a0*/  ISETP.GE.AND.EX P1, PT, R0.reuse, R3, PT, P1 ;  /* 0x000000030000720c */ /* 0x040fe40003f26310 */
[----:B------:R-:W-:Y:S02]  /*03b0*/  LEA.HI.X R11, R19, R5, R0, 0x5, P2 ;  /* 0x00000005130b7211 */ /* 0x000fe400010f2c00 */
[----:B------:R-:W-:Y:S02]  /*03c0*/  ISETP.GE.U32.AND P5, PT, R21, R50, PT ;  /* 0x000000321500720c */ /* 0x000fe40003fa6070 */
[C---:B------:R-:W-:Y:S02]  /*03d0*/  ISETP.GE.AND.EX P3, PT, R0.reuse, R3, PT, P3 ;  /* 0x000000030000720c */ /* 0x040fe40003f66330 */
[----:B------:R-:W-:Y:S02]  /*03e0*/  LOP3.LUT R5, R49, R20, RZ, 0xfc, !PT ;  /* 0x0000001431057212 */ /* 0x000fe400078efcff */
[----:B------:R-:W-:-:S02]  /*03f0*/  ISETP.GT.AND.EX P0, PT, R0, -0x1, !P1, P0 ;  /* 0xffffffff0000780c */ /* 0x000fc40004f04300 */
[C---:B------:R-:W-:Y:S02]  /*0400*/  ISETP.GT.U32.AND P1, PT, R17.reuse, -0x1, PT ;  /* 0xffffffff1100780c */ /* 0x040fe40003f24070 */
[----:B------:R-:W-:Y:S01]  /*0410*/  ISETP.GE.U32.AND P6, PT, R17, R50, PT ;  /* 0x000000321100720c */ /* 0x000fe20003fc6070 */
[----:B------:R-:W-:-:S05]  /*0420*/  IMAD.SHL.U32 R17, R2, 0x8, RZ ;  /* 0x0000000802117824 */ /* 0x000fca00078e00ff */
[----:B------:R-:W-:Y:S02]  /*0430*/  LOP3.LUT R18, R17, 0x18, RZ, 0xc0, !PT ;  /* 0x0000001811127812 */ /* 0x000fe400078ec0ff */
[-C--:B------:R-:W-:Y:S02]  /*0440*/  ISETP.GE.AND.EX P6, PT, R0, R3.reuse, PT, P6 ;  /* 0x000000030000720c */ /* 0x080fe40003fc6360 */
[----:B------:R-:W-:Y:S01]  /*0450*/  ISETP.GT.U32.AND P2, PT, R21, -0x1, PT ;  /* 0xffffffff1500780c */ /* 0x000fe20003f44070 */
[----:B------:R-:W-:Y:S01]  /*0460*/  IMAD.WIDE.U32 R18, R18, 0x2, RZ ;  /* 0x0000000212127825 */ /* 0x000fe200078e00ff */
[C---:B------:R-:W-:Y:S01]  /*0470*/  ISETP.GT.AND.EX P1, PT, R0.reuse, -0x1, !P6, P1 ;  /* 0xffffffff0000780c */ /* 0x040fe20007724310 */
[----:B------:R1:W2:Y:S01]  /*0480*/  @P0 LDG.E.U16 R46, [R14.64] ;  /* 0x000000040e2e0981 */ /* 0x0002a2000c1e1500 */
[C---:B------:R-:W-:Y:S02]  /*0490*/  ISETP.GE.AND.EX P5, PT, R0.reuse, R3, PT, P5 ;  /* 0x000000030000720c */ /* 0x040fe40003fa6350 */
[----:B------:R-:W-:-:S02]  /*04a0*/  ISETP.GT.AND.EX P3, PT, R0, -0x1, !P3, P4 ;  /* 0xffffffff0000780c */ /* 0x000fc40005f64340 */
[----:B------:R-:W-:-:S04]  /*04b0*/  ISETP.GE.U32.AND P4, PT, R5, R50, PT ;  /* 0x000000320500720c */ /* 0x000fc80003f86070 */
[C---:B------:R-:W-:Y:S02]  /*04c0*/  ISETP.GE.AND.EX P4, PT, R0.reuse, R3, PT, P4 ;  /* 0x000000030000720c */ /* 0x040fe40003f86340 */
[----:B------:R-:W-:Y:S02]  /*04d0*/  ISETP.GT.AND.EX P2, PT, R0, -0x1, !P5, P2 ;  /* 0xffffffff0000780c */ /* 0x000fe40006f44320 */
[C---:B------:R-:W-:Y:S01]  /*04e0*/  ISETP.GT.U32.AND P5, PT, R5.reuse, -0x1, PT ;  /* 0xffffffff0500780c */ /* 0x040fe20003fa4070 */
[----:B------:R-:W-:Y:S02]  /*04f0*/  IMAD.SHL.U32 R32, R6, 0x80, RZ ;  /* 0x0000008006207824 */ /* 0x000fe400078e00ff */
[----:B------:R-:W-:Y:S01]  /*0500*/  IMAD.SHL.U32 R34, R5, 0x1000, RZ ;  /* 0x0000100005227824 */ /* 0x000fe200078e00ff */
[----:B------:R-:W-:Y:S01]  /*0510*/  ISETP.GT.AND.EX P4, PT, R0, -0x1, !P4, P5 ;  /* 0xffffffff0000780c */ /* 0x000fe20006784350 */
[----:B------:R3:W4:Y:S01]  /*0520*/  @P3 LDG.E.U16 R44, [R10.64] ;  /* 0x000000040a2c3981 */ /* 0x000722000c1e1500 */
[----:B------:R-:W-:-:S02]  /*0530*/  ISETP.GE.U32.AND P5, PT, R57, R50, PT ;  /* 0x000000323900720c */ /* 0x000fc40003fa6070 */
[----:B------:R-:W-:Y:S02]  /*0540*/  LOP3.LUT R7, R34, R18, RZ, 0xfc, !PT ;  /* 0x0000001222077212 */ /* 0x000fe400078efcff */
[----:B------:R-:W-:Y:S01]  /*0550*/  ISETP.GE.AND.EX P5, PT, R0, R3, PT, P5 ;  /* 0x000000030000720c */ /* 0x000fe20003fa6350 */
[----:B------:R1:W2:Y:S01]  /*0560*/  @P2 LDG.E.U16 R45, [R8.64] ;  /* 0x00000004082d2981 */ /* 0x0002a2000c1e1500 */
[----:B------:R-:W-:Y:S01]  /*0570*/  SHF.L.U64.HI R33, R5, 0xc, R0 ;  /* 0x0000000c05217819 */ /* 0x000fe20000010200 */
[----:B------:R-:W-:Y:S01]  /*0580*/  IMAD.WIDE R4, R32, R23, c[0x0][0x160] ;  /* 0x0000580020047625 */ /* 0x000fe200078e0217 */
[----:B------:R-:W-:-:S03]  /*0590*/  ISETP.GT.U32.AND P6, PT, R57, -0x1, PT ;  /* 0xffffffff3900780c */ /* 0x000fc60003fc4070 */
[----:B------:R-:W-:Y:S01]  /*05a0*/  IMAD.SHL.U32 R57, R57, 0x1000, RZ ;  /* 0x0000100039397824 */ /* 0x000fe200078e00ff */
[----:B------:R-:W-:Y:S02]  /*05b0*/  ISETP.GT.AND.EX P6, PT, R0, -0x1, !P5, P6 ;  /* 0xffffffff0000780c */ /* 0x000fe40006fc4360 */
[----:B------:R-:W-:Y:S02]  /*05c0*/  LOP3.LUT R23, R33, R19, RZ, 0xfc, !PT ;  /* 0x0000001321177212 */ /* 0x000fe400078efcff */
[----:B------:R-:W-:Y:S02]  /*05d0*/  IADD3 R16, P5, R4, R7, RZ ;  /* 0x0000000704107210 */ /* 0x000fe40007fbe0ff */
[----:B------:R-:W-:Y:S02]  /*05e0*/  LOP3.LUT R21, R57, R18, RZ, 0xfc, !PT ;  /* 0x0000001239157212 */ /* 0x000fe400078efcff */
[----:B------:R-:W-:Y:S01]  /*05f0*/  LOP3.LUT R7, R2, 0x18, R17, 0x48, !PT ;  /* 0x0000001802077812 */ /* 0x000fe200078e4811 */
[----:B------:R-:W-:Y:S01]  /*0600*/  IMAD.X R17, R5, 0x1, R23, P5 ;  /* 0x0000000105117824 */ /* 0x000fe200028e0617 */
[----:B------:R-:W-:-:S02]  /*0610*/  LOP3.LUT R19, R35, R19, RZ, 0xfc, !PT ;  /* 0x0000001323137212 */ /* 0x000fc400078efcff */
[----:B------:R-:W-:Y:S01]  /*0620*/  IADD3 R18, P5, R4, R21, RZ ;  /* 0x0000001504127210 */ /* 0x000fe20007fbe0ff */
[--C-:B------:R-:W-:Y:S02]  /*0630*/  IMAD R20, R20, 0x20, R7.reuse ;  /* 0x0000002014147824 */ /* 0x100fe400078e0207 */
[----:B------:R-:W-:Y:S02]  /*0640*/  IMAD R4, R22, 0x20, R7 ;  /* 0x0000002016047824 */ /* 0x000fe400078e0207 */
[----:B------:R-:W-:Y:S01]  /*0650*/  IMAD.X R19, R5, 0x1, R19, P5 ;  /* 0x0000000105137824 */ /* 0x000fe200028e0613 */
[----:B------:R-:W-:Y:S01]  /*0660*/  PRMT R7, RZ, 0x7610, R7 ;  /* 0x00007610ff077816 */ /* 0x000fe20000000007 */
[----:B------:R-:W-:-:S05]  /*0670*/  IMAD.SHL.U32 R5, R20, 0x2, RZ ;  /* 0x0000000214057824 */ /* 0x000fca00078e00ff */
[----:B------:R1:W-:Y:S01]  /*0680*/  LDGSTS.E.BYPASS.128 [R5], [R16.64], P4 ;  /* 0x0000000010057fae */ /* 0x0003e2000a101c44 */
[--C-:B------:R-:W-:Y:S01]  /*0690*/  SHF.R.U32.HI R20, RZ, 0x3, R2.reuse ;  /* 0x00000003ff147819 */ /* 0x100fe20000011602 */
[----:B------:R-:W-:Y:S02]  /*06a0*/  IMAD.SHL.U32 R4, R4, 0x2, RZ ;  /* 0x0000000204047824 */ /* 0x000fe400078e00ff */
[----:B------:R1:W2:Y:S04]  /*06b0*/  @P1 LDG.E.U16 R7, [R12.64] ;  /* 0x000000040c071981 */ /* 0x0002a8000c1e1500 */
[----:B------:R1:W-:Y:S04]  /*06c0*/  LDGSTS.E.BYPASS.128 [R4], [R18.64], P6 ;  /* 0x0000000012047fae */ /* 0x0003e8000b101c44 */
[----:B------:R-:W0:Y:S04]  /*06d0*/  LDGDEPBAR ;  /* 0x00000000000079af */ /* 0x000e280000000000 */
[----:B------:R-:W-:Y:S06]  /*06e0*/  BAR.SYNC 0x0 ;  /* 0x0000000000007b1d */ /* 0x000fec0000000000 */
[----:B------:R-:W-:Y:S01]  /*06f0*/  @!PT LDS RZ, [RZ] ;  /* 0x00000000fffff984 */ /* 0x000fe20000000800 */
[----:B------:R-:W-:Y:S01]  /*0700*/  @!PT LDS RZ, [RZ] ;  /* 0x00000000fffff984 */ /* 0x000fe20000000800 */
[----:B------:R-:W-:Y:S01]  /*0710*/  @!PT LDS RZ, [RZ] ;  /* 0x00000000fffff984 */ /* 0x000fe20000000800 */
[----:B------:R1:W-:Y:S01]  /*0720*/  LDGSTS.E.BYPASS.128 [R5+0x1000], [R16.64+0x40], P4 ;  /* 0x0100004010057fae */ /* 0x0003e2000a101c44 */
[----:B---3--:R-:W-:-:S03]  /*0730*/  SHF.R.U32.HI R10, RZ, 0x1, R2 ;  /* 0x00000001ff0a7819 */ /* 0x008fc60000011602 */
[----:B------:R3:W-:Y:S04]  /*0740*/  LDGSTS.E.BYPASS.128 [R4+0x1000], [R18.64+0x40], P6 ;  /* 0x0100004012047fae */ /* 0x0007e8000b101c44 */
[----:B------:R-:W0:Y:S01]  /*0750*/  LDGDEPBAR ;  /* 0x00000000000079af */ /* 0x000e220000000000 */
[----:B------:R-:W-:-:S03]  /*0760*/  IMAD.SHL.U32 R21, R2, 0x20, RZ ;  /* 0x0000002002157824 */ /* 0x000fc600078e00ff */
[----:B------:R-:W-:Y:S06]  /*0770*/  BAR.SYNC 0x0 ;  /* 0x0000000000007b1d */ /* 0x000fec0000000000 */
[----:B------:R-:W-:Y:S01]  /*0780*/  @!PT LDS RZ, [RZ] ;  /* 0x00000000fffff984 */ /* 0x000fe20000000800 */
[----:B------:R-:W-:Y:S01]  /*0790*/  @!PT LDS RZ, [RZ] ;  /* 0x00000000fffff984 */ /* 0x000fe20000000800 */
[----:B------:R-:W-:Y:S01]  /*07a0*/  @!PT LDS RZ, [RZ] ;  /* 0x00000000fffff984 */ /* 0x000fe20000000800 */
[----:B------:R3:W-:Y:S01]  /*07b0*/  LDGSTS.E.BYPASS.128 [R5+0x2000], [R16.64+0x80], P4 ;  /* 0x0200008010057fae */ /* 0x0007e2000a101c44 */
[----:B------:R-:W-:-:S03]  /*07c0*/  LOP3.LUT R11, R2, 0x17, RZ, 0xc0, !PT ;  /* 0x00000017020b7812 */ /* 0x000fc600078ec0ff */
[----:B------:R3:W-:Y:S01]  /*07d0*/  LDGSTS.E.BYPASS.128 [R4+0x2000], [R18.64+0x80], P6 ;  /* 0x0200008012047fae */ /* 0x0007e2000b101c44 */
[----:B-1----:R-:W-:-:S03]  /*07e0*/  SGXT.U32 R9, R20, 0x1 ;  /* 0x000000011409781a */ /* 0x002fc60000000000 */
[----:B------:R-:W0:Y:S01]  /*07f0*/  LDGDEPBAR ;  /* 0x00000000000079af */ /* 0x000e220000000000 */
[----:B------:R-:W-:Y:S02]  /*0800*/  SGXT.U32 R10, R10, 0x2 ;  /* 0x000000020a0a781a */ /* 0x000fe40000000000 */
[----:B------:R-:W-:Y:S02]  /*0810*/  LOP3.LUT R13, R21, 0xe0, RZ, 0xe2, !PT ;  /* 0x000000e0150d7812 */ /* 0x000fe400078ee2ff */
[----:B------:R-:W-:Y:S02]  /*0820*/  LOP3.LUT R8, R9, 0x2, R52, 0xf8, !PT ;  /* 0x0000000209087812 */ /* 0x000fe400078ef834 */
[----:B------:R-:W-:Y:S02]  /*0830*/  LOP3.LUT R11, R11, 0x8, R48, 0xf8, !PT ;  /* 0x000000080b0b7812 */ /* 0x000fe400078ef830 */
[-C--:B------:R-:W-:Y:S02]  /*0840*/  LOP3.LUT R12, R51, R10.reuse, RZ, 0x3c, !PT ;  /* 0x0000000a330c7212 */ /* 0x080fe400078e3cff */
[----:B------:R-:W-:Y:S01]  /*0850*/  LOP3.LUT R14, R9, R10, RZ, 0x3c, !PT ;  /* 0x0000000a090e7212 */ /* 0x000fe200078e3cff */
[----:B------:R-:W-:-:S02]  /*0860*/  IMAD R8, R8, 0x100, R13 ;  /* 0x0000010008087824 */ /* 0x000fc400078e020d */
[----:B---3--:R-:W-:Y:S02]  /*0870*/  IMAD.SHL.U32 R16, R11, 0x20, RZ ;  /* 0x000000200b107824 */ /* 0x008fe400078e00ff */
[----:B------:R-:W-:Y:S02]  /*0880*/  IMAD.SHL.U32 R11, R12, 0x8, RZ ;  /* 0x000000080c0b7824 */ /* 0x000fe400078e00ff */
[----:B------:R-:W-:-:S03]  /*0890*/  IMAD.SHL.U32 R13, R14, 0x8, RZ ;  /* 0x000000080e0d7824 */ /* 0x000fc600078e00ff */
[----:B------:R-:W-:Y:S02]  /*08a0*/  LOP3.LUT R11, R11, R8, RZ, 0xfc, !PT ;  /* 0x000000080b0b7212 */ /* 0x000fe400078efcff */
[----:B------:R-:W-:Y:S01]  /*08b0*/  LOP3.LUT R13, R13, R16, RZ, 0xfc, !PT ;  /* 0x000000100d0d7212 */ /* 0x000fe200078efcff */
[----:B------:R-:W-:-:S04]  /*08c0*/  DEPBAR.LE SB0, 0x2 ;  /* 0x000080800000791a */ /* 0x000fc80000000000 */
[----:B------:R-:W-:Y:S01]  /*08d0*/  IMAD.SHL.U32 R56, R11, 0x2, RZ ;  /* 0x000000020b387824 */ /* 0x000fe200078e00ff */
[----:B------:R-:W-:Y:S06]  /*08e0*/  BAR.SYNC 0x0 ;  /* 0x0000000000007b1d */ /* 0x000fec0000000000 */
[----:B------:R-:W-:Y:S01]  /*08f0*/  IMAD.SHL.U32 R55, R13, 0x2, RZ ;  /* 0x000000020d377824 */ /* 0x000fe200078e00ff */
[C---:B------:R-:W-:Y:S01]  /*0900*/  LOP3.LUT R11, R10.reuse, 0x2, R51, 0x1e, !PT ;  /* 0x000000020a0b7812 */ /* 0x040fe200078e1e33 */
[----:B------:R-:W-:Y:S04]  /*0910*/  LDSM.16.M88.4 R12, [R56] ;  /* 0x00000000380c783b */ /* 0x000fe80000000200 */
[----:B------:R-:W1:Y:S01]  /*0920*/  LDSM.16.M88.4 R40, [R55] ;  /* 0x000000003728783b */ /* 0x000e620000000200 */
[----:B------:R-:W-:Y:S01]  /*0930*/  LOP3.LUT R9, R10, 0x2, R9, 0x1e, !PT ;  /* 0x000000020a097812 */ /* 0x000fe200078e1e09 */
[----:B------:R-:W-:-:S02]  /*0940*/  IMAD.SHL.U32 R11, R11, 0x8, RZ ;  /* 0x000000080b0b7824 */ /* 0x000fc400078e00ff */
[----:B------:R-:W-:Y:S02]  /*0950*/  LDSM.16.M88.4 R28, [R56+0x800] ;  /* 0x00080000381c783b */ /* 0x000fe40000000200 */
[----:B------:R-:W-:Y:S01]  /*0960*/  IMAD.SHL.U32 R9, R9, 0x8, RZ ;  /* 0x0000000809097824 */ /* 0x000fe200078e00ff */
[----:B------:R-:W-:-:S04]  /*0970*/  LOP3.LUT R11, R11, R8, RZ, 0xfc, !PT ;  /* 0x000000080b0b7212 */ /* 0x000fc800078efcff */
[----:B------:R-:W-:Y:S01]  /*0980*/  LOP3.LUT R9, R9, R16, RZ, 0xfc, !PT ;  /* 0x0000001009097212 */ /* 0x000fe200078efcff */
[----:B------:R-:W-:Y:S01]  /*0990*/  IMAD.SHL.U32 R54, R11, 0x2, RZ ;  /* 0x000000020b367824 */ /* 0x000fe200078e00ff */
[----:B------:R-:W-:Y:S03]  /*09a0*/  LDSM.16.M88.4 R16, [R55+0x800] ;  /* 0x000800003710783b */ /* 0x000fe60000000200 */
[----:B------:R-:W-:Y:S01]  /*09b0*/  IMAD.SHL.U32 R53, R9, 0x2, RZ ;  /* 0x0000000209357824 */ /* 0x000fe200078e00ff */
[----:B------:R-:W-:Y:S04]  /*09c0*/  LDSM.16.M88.4 R20, [R54] ;  /* 0x000000003614783b */ /* 0x000fe80000000200 */
[----:B------:R-:W3:Y:S04]  /*09d0*/  LDSM.16.M88.4 R36, [R53] ;  /* 0x000000003524783b */ /* 0x000ee80000000200 */
[----:B------:R-:W3:Y:S01]  /*09e0*/  LDSM.16.M88.4 R24, [R54+0x800] ;  /* 0x000800003618783b */ /* 0x000ee20000000200 */
[C---:B-1----:R-:W5:Y:S08]  /*09f0*/  HMMA.16816.F32 R8, R12.reuse, R40, RZ ;  /* 0x000000280c08723c */ /* 0x042f7000000018ff */
[----:B------:R-:W5:-:S15]  /*0a00*/  HMMA.16816.F32 R12, R12, R42, RZ ;  /* 0x0000002a0c0c723c */ /* 0x000f5e00000018ff */
[----:B------:R-:W-:-:S01]  /*0a10*/  NOP ;  /* 0x0000000000007918 */ /* 0x000fc20000000000 */
[C---:B---3-5:R-:W-:Y:S08]  /*0a20*/  HMMA.16816.F32 R8, R20.reuse, R36, R8 ;  /* 0x000000241408723c */ /* 0x068ff00000001808 */
[----:B------:R-:W-:Y:S08]  /*0a30*/  HMMA.16816.F32 R20, R20, R38, R12 ;  /* 0x000000261414723c */ /* 0x000ff0000000180c */
[----:B------:R5:W5:Y:S07]  /*0a40*/  HMMA.16816.F32 R12, R28, R40, RZ ;  /* 0x000000281c0c723c */ /* 0x000b6e00000018ff */
[----:B-----5:R-:W-:-:S05]  /*0a50*/  LOP3.LUT R40, R2, 0x3, RZ, 0xc0, !PT ;  /* 0x0000000302287812 */ /* 0x020fca00078ec0ff */
[----:B------:R-:W-:-:S05]  /*0a60*/  IMAD.WIDE.U32 R40, R40, 0x10, RZ ;  /* 0x0000001028287825 */ /* 0x000fca00078e00ff */
[-C--:B------:R-:W-:Y:S02]  /*0a70*/  LOP3.LUT R60, R57, R40.reuse, RZ, 0xfc, !PT ;  /* 0x00000028393c7212 */ /* 0x080fe400078efcff */
[-C--:B------:R-:W-:Y:S02]  /*0a80*/  LOP3.LUT R61, R35, R41.reuse, RZ, 0xfc, !PT ;  /* 0x00000029233d7212 */ /* 0x080fe400078efcff */
[----:B------:R-:W-:Y:S02]  /*0a90*/  LOP3.LUT R58, R34, R40, RZ, 0xfc, !PT ;  /* 0x00000028223a7212 */ /* 0x000fe400078efcff */
[----:B------:R-:W-:Y:S01]  /*0aa0*/  LOP3.LUT R59, R33, R41, RZ, 0xfc, !PT ;  /* 0x00000029213b7212 */ /* 0x000fe200078efcff */
[C---:B------:R-:W-:Y:S01]  /*0ab0*/  IMAD.WIDE R60, R32.reuse, 0x2, R60 ;  /* 0x00000002203c7825 */ /* 0x040fe200078e023c */
[----:B------:R-:W5:Y:S03]  /*0ac0*/  HMMA.16816.F32 R40, R28, R42, RZ ;  /* 0x0000002a1c28723c */ /* 0x000f6600000018ff */
[----:B------:R-:W-:-:S05]  /*0ad0*/  IMAD.WIDE R58, R32, 0x2, R58 ;  /* 0x00000002203a7825 */ /* 0x000fca00078e023a */
[----:B------:R-:W5:Y:S01]  /*0ae0*/  HMMA.16816.F32 R32, R28, R16, RZ ;  /* 0x000000101c20723c */ /* 0x000f6200000018ff */
[----:B------:R-:W-:-:S07]  /*0af0*/  IADD3 R58, P1, R58, c[0x0][0x160], RZ ;  /* 0x000058003a3a7a10 */ /* 0x000fce0007f3e0ff */
[----:B------:R5:W5:Y:S02]  /*0b00*/  HMMA.16816.F32 R28, R28, R18, RZ ;  /* 0x000000121c1c723c */ /* 0x000b6400000018ff */
[----:B-----5:R-:W1:Y:S01]  /*0b10*/  LDSM.16.M88.4 R16, [R53+0x800] ;  /* 0x000800003510783b */ /* 0x020e620000000200 */
[----:B------:R-:W-:Y:S02]  /*0b20*/  IADD3 R60, P0, R60, c[0x0][0x160], RZ ;  /* 0x000058003c3c7a10 */ /* 0x000fe40007f1e0ff */
[----:B------:R-:W-:Y:S01]  /*0b30*/  IADD3.X R59, R59, c[0x0][0x164], RZ, P1, !PT ;  /* 0x000059003b3b7a10 */ /* 0x000fe20000ffe4ff */
[----:B------:R-:W-:Y:S06]  /*0b40*/  BAR.SYNC 0x0 ;  /* 0x0000000000007b1d */ /* 0x000fec0000000000 */
[----:B------:R-:W-:Y:S01]  /*0b50*/  IADD3.X R61, R61, c[0x0][0x164], RZ, P0, !PT ;  /* 0x000059003d3d7a10 */ /* 0x000fe200007fe4ff */
[----:B------:R-:W-:Y:S01]  /*0b60*/  @!PT LDS RZ, [RZ] ;  /* 0x00000000fffff984 */ /* 0x000fe20000000800 */
[----:B------:R-:W-:Y:S01]  /*0b70*/  @!PT LDS RZ, [RZ] ;  /* 0x00000000fffff984 */ /* 0x000fe20000000800 */
[----:B------:R-:W-:Y:S01]  /*0b80*/  @!PT LDS RZ, [RZ] ;  /* 0x00000000fffff984 */ /* 0x000fe20000000800 */
[----:B------:R3:W-:Y:S04]  /*0b90*/  LDGSTS.E.BYPASS.128 [R5], [R58.64+0xc0], P4 ;  /* 0x000000c03a057fae */ /* 0x0007e8000a101c44 */
[----:B------:R1:W-:Y:S04]  /*0ba0*/  LDGSTS.E.BYPASS.128 [R4], [R60.64+0xc0], P6 ;  /* 0x000000c03c047fae */ /* 0x0003e8000b101c44 */
[----:B------:R-:W0:Y:S01]  /*0bb0*/  LDGDEPBAR ;  /* 0x00000000000079af */ /* 0x000e220000000000 */
[C---:B------:R-:W5:Y:S08]  /*0bc0*/  HMMA.16816.F32 R12, R24.reuse, R36, R12 ;  /* 0x00000024180c723c */ /* 0x040f70000000180c */
[C---:B------:R5:W5:Y:S08]  /*0bd0*/  HMMA.16816.F32 R36, R24.reuse, R38, R40 ;  /* 0x000000261824723c */ /* 0x040b700000001828 */
[----:B-1----:R-:W5:Y:S01]  /*0be0*/  HMMA.16816.F32 R32, R24, R16, R32 ;  /* 0x000000101820723c */ /* 0x002f620000001820 */
[----:B------:R-:W-:-:S04]  /*0bf0*/  DEPBAR.LE SB0, 0x2 ;  /* 0x000080800000791a */ /* 0x000fc80000000000 */
[----:B------:R-:W-:Y:S06]  /*0c00*/  BAR.SYNC 0x0 ;  /* 0x0000000000007b1d */ /* 0x000fec0000000000 */
[----:B------:R5:W5:Y:S02]  /*0c10*/  HMMA.16816.F32 R16, R24, R18, R28 ;  /* 0x000000121810723c */ /* 0x000b64000000181c */
[----:B-----5:R-:W-:Y:S04]  /*0c20*/  LDSM.16.M88.4 R40, [R55+0x1000] ;  /* 0x001000003728783b */ /* 0x020fe80000000200 */
[----:B------:R-:W1:Y:S04]  /*0c30*/  LDSM.16.M88.4 R24, [R56+0x1000] ;  /* 0x001000003818783b */ /* 0x000e680000000200 */
[----:B------:R-:W-:Y:S01]  /*0c40*/  LDSM.16.M88.4 R28, [R55+0x1800] ;  /* 0x00180000371c783b */ /* 0x000fe20000000200 */
[C---:B-1----:R-:W5:Y:S08]  /*0c50*/  HMMA.16816.F32 R8, R24.reuse, R40, R8 ;  /* 0x000000281808723c */ /* 0x042f700000001808 */
[----:B------:R5:W5:Y:S02]  /*0c60*/  HMMA.16816.F32 R20, R24, R42, R20 ;  /* 0x0000002a1814723c */ /* 0x000b640000001814 */
[----:B-----5:R-:W1:Y:S06]  /*0c70*/  LDSM.16.M88.4 R24, [R56+0x1800] ;  /* 0x001800003818783b */ /* 0x020e6c0000000200 */
[C---:B-1----:R-:W5:Y:S08]  /*0c80*/  HMMA.16816.F32 R12, R24.reuse, R40, R12 ;  /* 0x00000028180c723c */ /* 0x042f70000000180c */
[C---:B------:R5:W5:Y:S02]  /*0c90*/  HMMA.16816.F32 R36, R24.reuse, R42, R36 ;  /* 0x0000002a1824723c */ /* 0x040b640000001824 */
[----:B-----5:R-:W-:Y:S06]  /*0ca0*/  LDSM.16.M88.4 R40, [R53+0x1000] ;  /* 0x001000003528783b */ /* 0x020fec0000000200 */
[C---:B------:R-:W5:Y:S08]  /*0cb0*/  HMMA.16816.F32 R32, R24.reuse, R28, R32 ;  /* 0x0000001c1820723c */ /* 0x040f700000001820 */
[----:B------:R5:W5:Y:S02]  /*0cc0*/  HMMA.16816.F32 R16, R24, R30, R16 ;  /* 0x0000001e1810723c */ /* 0x000b640000001810 */
[----:B-----5:R-:W1:Y:S04]  /*0cd0*/  LDSM.16.M88.4 R24, [R54+0x1000] ;  /* 0x001000003618783b */ /* 0x020e680000000200 */
[----:B------:R-:W-:Y:S02]  /*0ce0*/  LDSM.16.M88.4 R28, [R53+0x1800] ;  /* 0x00180000351c783b */ /* 0x000fe40000000200 */
[C---:B-1----:R-:W5:Y:S08]  /*0cf0*/  HMMA.16816.F32 R8, R24.reuse, R40, R8 ;  /* 0x000000281808723c */ /* 0x042f700000001808 */
[----:B------:R5:W5:Y:S02]  /*0d00*/  HMMA.16816.F32 R20, R24, R42, R20 ;  /* 0x0000002a1814723c */ /* 0x000b640000001814 */
[----:B-----5:R-:W1:Y:S04]  /*0d10*/  LDSM.16.M88.4 R24, [R54+0x1800] ;  /* 0x001800003618783b */ /* 0x020e680000000200 */
[----:B------:R-:W-:Y:S06]  /*0d20*/  BAR.SYNC 0x0 ;  /* 0x0000000000007b1d */ /* 0x000fec0000000000 */
[----:B------:R-:W-:Y:S01]  /*0d30*/  @!PT LDS RZ, [RZ] ;  /* 0x00000000fffff984 */ /* 0x000fe20000000800 */
[----:B------:R-:W-:Y:S01]  /*0d40*/  @!PT LDS RZ, [RZ] ;  /* 0x00000000fffff984 */ /* 0x000fe20000000800 */
[----:B------:R-:W-:Y:S01]  /*0d50*/  @!PT LDS RZ, [RZ] ;  /* 0x00000000fffff984 */ /* 0x000fe20000000800 */
[----:B------:R3:W-:Y:S04]  /*0d60*/  LDGSTS.E.BYPASS.128 [R5+0x1000], [R58.64+0x100], !PT ;  /* 0x010001003a057fae */ /* 0x0007e8000f901c44 */
[----:B------:R1:W-:Y:S04]  /*0d70*/  LDGSTS.E.BYPASS.128 [R4+0x1000], [R60.64+0x100], !PT ;  /* 0x010001003c047fae */ /* 0x0003e8000f901c44 */
[----:B------:R-:W0:Y:S01]  /*0d80*/  LDGDEPBAR ;  /* 0x00000000000079af */ /* 0x000e220000000000 */
[----:B-1----:R-:W5:Y:S01]  /*0d90*/  HMMA.16816.F32 R12, R24, R40, R12 ;  /* 0x00000028180c723c */ /* 0x002f62000000180c */
[----:B------:R-:W-:-:S07]  /*0da0*/  DEPBAR.LE SB0, 0x2 ;  /* 0x000080800000791a */ /* 0x000fce0000000000 */
[C---:B------:R5:W5:Y:S01]  /*0db0*/  HMMA.16816.F32 R36, R24.reuse, R42, R36 ;  /* 0x0000002a1824723c */ /* 0x040b620000001824 */
[----:B------:R-:W-:Y:S06]  /*0dc0*/  BAR.SYNC 0x0 ;  /* 0x0000000000007b1d */ /* 0x000fec0000000000 */
[----:B-----5:R-:W-:Y:S01]  /*0dd0*/  LDSM.16.M88.4 R40, [R55+0x2000] ;  /* 0x002000003728783b */ /* 0x020fe20000000200 */
[C---:B------:R-:W5:Y:S08]  /*0de0*/  HMMA.16816.F32 R32, R24.reuse, R28, R32 ;  /* 0x0000001c1820723c */ /* 0x040f700000001820 */
[----:B------:R5:W5:Y:S02]  /*0df0*/  HMMA.16816.F32 R16, R24, R30, R16 ;  /* 0x0000001e1810723c */ /* 0x000b640000001810 */
[----:B-----5:R-:W1:Y:S04]  /*0e00*/  LDSM.16.M88.4 R24, [R56+0x2000] ;  /* 0x002000003818783b */ /* 0x020e680000000200 */
[----:B------:R-:W-:Y:S02]  /*0e10*/  LDSM.16.M88.4 R28, [R55+0x2800] ;  /* 0x00280000371c783b */ /* 0x000fe40000000200 */
        /* <DEDUP_REMOVED lines=27> */
[----:B-----5:R-:W-:Y:S04]  /*0fd0*/  LDSM.16.M88.4 R28, [R56] ;  /* 0x00000000381c783b */ /* 0x020fe80000000200 */
[----:B------:R-:W1:Y:S02]  /*0fe0*/  LDSM.16.M88.4 R24, [R55] ;  /* 0x000000003718783b */ /* 0x000e640000000200 */
[C---:B-1----:R-:W5:Y:S08]  /*0ff0*/  HMMA.16816.F32 R8, R28.reuse, R24, R8 ;  /* 0x000000181c08723c */ /* 0x042f700000001808 */
[----:B------:R5:W5:Y:S02]  /*1000*/  HMMA.16816.F32 R20, R28, R26, R20 ;  /* 0x0000001a1c14723c */ /* 0x000b640000001814 */
[----:B-----5:R-:W1:Y:S06]  /*1010*/  LDSM.16.M88.4 R28, [R56+0x800] ;  /* 0x00080000381c783b */ /* 0x020e6c0000000200 */
[C---:B-1----:R-:W5:Y:S08]  /*1020*/  HMMA.16816.F32 R12, R28.reuse, R24, R12 ;  /* 0x000000181c0c723c */ /* 0x042f70000000180c */
[C---:B------:R5:W5:Y:S02]  /*1030*/  HMMA.16816.F32 R36, R28.reuse, R26, R36 ;  /* 0x0000001a1c24723c */ /* 0x040b640000001824 */
[----:B-----5:R-:W-:Y:S06]  /*1040*/  LDSM.16.M88.4 R24, [R54+0x800] ;  /* 0x000800003618783b */ /* 0x020fec0000000200 */
[C---:B------:R-:W-:Y:S08]  /*1050*/  HMMA.16816.F32 R32, R28.reuse, R40, R32 ;  /* 0x000000281c20723c */ /* 0x040ff00000001820 */
[----:B------:R5:W5:Y:S02]  /*1060*/  HMMA.16816.F32 R28, R28, R42, R16 ;  /* 0x0000002a1c1c723c */ /* 0x000b640000001810 */
[----:B-----5:R-:W-:Y:S04]  /*1070*/  LDSM.16.M88.4 R40, [R54] ;  /* 0x000000003628783b */ /* 0x020fe80000000200 */
[----:B------:R-:W1:Y:S01]  /*1080*/  LDSM.16.M88.4 R16, [R53] ;  /* 0x000000003510783b */ /* 0x000e620000000200 */
[----:B------:R-:W-:Y:S01]  /*1090*/  IMAD.SHL.U32 R52, R52, 0x2, RZ ;  /* 0x0000000234347824 */ /* 0x000fe200078e00ff */
[C---:B-1----:R-:W5:Y:S08]  /*10a0*/  HMMA.16816.F32 R8, R40.reuse, R16, R8 ;  /* 0x000000102808723c */ /* 0x042f700000001808 */
[----:B------:R5:W5:Y:S02]  /*10b0*/  HMMA.16816.F32 R20, R40, R18, R20 ;  /* 0x000000122814723c */ /* 0x000b640000001814 */
[----:B-----5:R-:W1:Y:S06]  /*10c0*/  LDSM.16.M88.4 R40, [R53+0x800] ;  /* 0x000800003528783b */ /* 0x020e6c0000000200 */
[C---:B------:R5:W5:Y:S08]  /*10d0*/  HMMA.16816.F32 R12, R24.reuse, R16, R12 ;  /* 0x00000010180c723c */ /* 0x040b70000000180c */
[----:B------:R5:W5:Y:S02]  /*10e0*/  HMMA.16816.F32 R36, R24, R18, R36 ;  /* 0x000000121824723c */ /* 0x000b640000001824 */
[C---:B-----5:R-:W-:Y:S01]  /*10f0*/  IMAD.SHL.U32 R17, R2.reuse, 0x2, RZ ;  /* 0x0000000202117824 */ /* 0x060fe200078e00ff */
[----:B------:R-:W-:Y:S01]  /*1100*/  LOP3.LUT R16, R2, 0x1f, RZ, 0xc0, !PT ;  /* 0x0000001f02107812 */ /* 0x000fe200078ec0ff */
[----:B--2---:R-:W-:Y:S01]  /*1110*/  HADD2.F32 R46, -RZ, R46.H0_H0 ;  /* 0x2000002eff2e7230 */ /* 0x004fe20000004100 */
[----:B------:R-:W-:Y:S01]  /*1120*/  LOP3.LUT R51, R51, 0x6, R52, 0xf8, !PT ;  /* 0x0000000633337812 */ /* 0x000fe200078ef834 */
[----:B------:R-:W-:Y:S01]  /*1130*/  HADD2.F32 R45, -RZ, R45.H0_H0 ;  /* 0x2000002dff2d7230 */ /* 0x000fe20000004100 */
[----:B------:R-:W-:Y:S01]  /*1140*/  LOP3.LUT R17, R17, 0x6, RZ, 0xc0, !PT ;  /* 0x0000000611117812 */ /* 0x000fe200078ec0ff */
[----:B----4-:R-:W-:Y:S01]  /*1150*/  HADD2.F32 R44, -RZ, R44.H0_H0 ;  /* 0x2000002cff2c7230 */ /* 0x010fe20000004100 */
[----:B------:R-:W-:Y:S01]  /*1160*/  LOP3.LUT R19, R48, 0x10, RZ, 0xc0, !PT ;  /* 0x0000001030137812 */ /* 0x000fe200078ec0ff */
[----:B------:R-:W-:Y:S01]  /*1170*/  HADD2.F32 R7, -RZ, R7.H0_H0 ;  /* 0x20000007ff077230 */ /* 0x000fe20000004100 */
[----:B------:R-:W-:Y:S06]  /*1180*/  BAR.SYNC 0x0 ;  /* 0x0000000000007b1d */ /* 0x000fec0000000000 */
[----:B------:R-:W-:-:S02]  /*1190*/  LEA.HI R16, R16, R19, RZ, 0x1e ;  /* 0x0000001310107211 */ /* 0x000fc400078ff0ff */
[----:B------:R-:W-:Y:S01]  /*11a0*/  LOP3.LUT R18, R48, 0x17, RZ, 0xc0, !PT ;  /* 0x0000001730127812 */ /* 0x000fe200078ec0ff */
[----:B-1----:R5:W5:Y:S01]  /*11b0*/  HMMA.16816.F32 R28, R24, R42, R28 ;  /* 0x0000002a181c723c */ /* 0x002b62000000181c */
[C-C-:B------:R-:W-:Y:S01]  /*11c0*/  LOP3.LUT R19, R17.reuse, 0x8, R48.reuse, 0xf8, !PT ;  /* 0x0000000811137812 */ /* 0x140fe200078ef830 */
[----:B------:R-:W-:Y:S01]  /*11d0*/  FMUL R8, R8, R46 ;  /* 0x0000002e08087220 */ /* 0x000fe20000400000 */
[----:B------:R-:W-:-:S05]  /*11e0*/  LOP3.LUT R52, R17, 0x8, R48, 0xf8, !PT ;  /* 0x0000000811347812 */ /* 0x000fca00078ef830 */
[----:B------:R5:W5:Y:S01]  /*11f0*/  HMMA.16816.F32 R32, R24, R40, R32 ;  /* 0x000000281820723c */ /* 0x000b620000001820 */
[----:B------:R-:W-:Y:S01]  /*1200*/  IMAD R16, R16, 0x44, R19 ;  /* 0x0000004410107824 */ /* 0x000fe200078e0213 */
[----:B------:R-:W-:Y:S01]  /*1210*/  LOP3.LUT R17, R18, 0x8, RZ, 0xfc, !PT ;  /* 0x0000000812117812 */ /* 0x000fe200078efcff */
[----:B------:R-:W-:Y:S01]  /*1220*/  FMUL R10, R10, R45 ;  /* 0x0000002d0a0a7220 */ /* 0x000fe20000400000 */
[C---:B------:R-:W-:Y:S01]  /*1230*/  LOP3.LUT R19, R52.reuse, 0x10, RZ, 0xfc, !PT ;  /* 0x0000001034137812 */ /* 0x040fe200078efcff */
[----:B------:R-:W-:Y:S01]  /*1240*/  @!PT LDS RZ, [RZ] ;  /* 0x00000000fffff984 */ /* 0x000fe20000000800 */
[----:B------:R-:W-:Y:S01]  /*1250*/  @!PT LDS RZ, [RZ] ;  /* 0x00000000fffff984 */ /* 0x000fe20000000800 */
[----:B------:R-:W-:Y:S01]  /*1260*/  @!PT LDS RZ, [RZ] ;  /* 0x00000000fffff984 */ /* 0x000fe20000000800 */
[----:B------:R3:W-:Y:S01]  /*1270*/  LDGSTS.E.BYPASS.128 [R5], [R58.64+0x180], !PT ;  /* 0x000001803a057fae */ /* 0x0007e2000f901c44 */
[----:B-----5:R-:W-:Y:S02]  /*1280*/  LOP3.LUT R42, R52, 0x1, RZ, 0xfc, !PT ;  /* 0x00000001342a7812 */ /* 0x020fe400078efcff */
[----:B------:R-:W-:Y:S01]  /*1290*/  LOP3.LUT R53, R49, 0x10, R52, 0xfe, !PT ;  /* 0x0000001031357812 */ /* 0x000fe200078efe34 */
[----:B------:R1:W-:Y:S01]  /*12a0*/  LDGSTS.E.BYPASS.128 [R4], [R60.64+0x180], !PT ;  /* 0x000001803c047fae */ /* 0x0003e2000f901c44 */
[----:B------:R-:W-:-:S02]  /*12b0*/  ISETP.GT.U32.AND P6, PT, R18, R19, PT ;  /* 0x000000131200720c */ /* 0x000fc40003fc4070 */
[----:B------:R-:W-:Y:S01]  /*12c0*/  ISETP.GT.U32.AND P2, PT, R17, R19, PT ;  /* 0x000000131100720c */ /* 0x000fe20003f44070 */
[----:B------:R-:W0:Y:S01]  /*12d0*/  LDGDEPBAR ;  /* 0x00000000000079af */ /* 0x000e220000000000 */
[C---:B------:R-:W-:Y:S02]  /*12e0*/  LOP3.LUT R43, R49.reuse, 0x1, R52, 0xfe, !PT ;  /* 0x00000001312b7812 */ /* 0x040fe400078efe34 */
[----:B------:R-:W-:Y:S02]  /*12f0*/  LOP3.LUT R19, R49, R52, RZ, 0xfc, !PT ;  /* 0x0000003431137212 */ /* 0x000fe400078efcff */
[-C--:B------:R-:W-:Y:S02]  /*1300*/  ISETP.GT.U32.AND P5, PT, R18, R42.reuse, PT ;  /* 0x0000002a1200720c */ /* 0x080fe40003fa4070 */
[----:B------:R-:W-:Y:S01]  /*1310*/  ISETP.GT.U32.AND P0, PT, R17, R42, PT ;  /* 0x0000002a1100720c */ /* 0x000fe20003f04070 */
[----:B------:R-:W-:Y:S01]  /*1320*/  FMUL R42, R9, R46 ;  /* 0x0000002e092a7220 */ /* 0x000fe20000400000 */
[----:B------:R-:W-:Y:S01]  /*1330*/  ISETP.GE.AND P1, PT, R53, R50, PT ;  /* 0x000000323500720c */ /* 0x000fe20003f26270 */
[----:B------:R-:W-:Y:S01]  /*1340*/  FMUL R9, R20, R46 ;  /* 0x0000002e14097220 */ /* 0x000fe20000400000 */
[----:B------:R-:W-:Y:S01]  /*1350*/  ISETP.GE.AND P3, PT, R43, R50, PT ;  /* 0x000000322b00720c */ /* 0x000fe20003f66270 */
[----:B------:R-:W-:Y:S01]  /*1360*/  FMUL R20, R12, R44 ;  /* 0x0000002c0c147220 */ /* 0x000fe20000400000 */
[----:B------:R-:W-:Y:S01]  /*1370*/  ISETP.GE.AND P4, PT, R19, R50, PT ;  /* 0x000000321300720c */ /* 0x000fe20003f86270 */
[----:B------:R-:W-:Y:S01]  /*1380*/  FMUL R53, R14, R7 ;  /* 0x000000070e357220 */ /* 0x000fe20000400000 */
[----:B------:R-:W-:Y:S01]  /*1390*/  FMUL R43, R11, R45 ;  /* 0x0000002d0b2b7220 */ /* 0x000fe20000400000 */
[-C--:B------:R-:W-:Y:S01]  /*13a0*/  FMUL R12, R13, R44.reuse ;  /* 0x0000002c0d0c7220 */ /* 0x080fe20000400000 */
[----:B------:R-:W-:Y:S01]  /*13b0*/  FMUL R14, R15, R7 ;  /* 0x000000070f0e7220 */ /* 0x000fe20000400000 */
[----:B------:R-:W-:Y:S01]  /*13c0*/  FMUL R19, R22, R45 ;  /* 0x0000002d16137220 */ /* 0x000fe20000400000 */
[----:B------:R-:W-:Y:S01]  /*13d0*/  FMUL R13, R36, R44 ;  /* 0x0000002c240d7220 */ /* 0x000fe20000400000 */
[----:B------:R-:W-:-:S02]  /*13e0*/  FSEL R22, R42, RZ, !P3 ;  /* 0x000000ff2a167208 */ /* 0x000fc40005800000 */
[----:B------:R-:W-:Y:S01]  /*13f0*/  LOP3.LUT R36, R52, 0x11, RZ, 0xfc, !PT ;  /* 0x0000001134247812 */ /* 0x000fe200078efcff */
[-C--:B------:R-:W-:Y:S01]  /*1400*/  FMUL R11, R38, R7.reuse ;  /* 0x00000007260b7220 */ /* 0x080fe20000400000 */
[----:B------:R-:W-:Y:S01]  /*1410*/  FSEL R42, R8, RZ, !P4 ;  /* 0x000000ff082a7208 */ /* 0x000fe20006000000 */
[-C--:B------:R-:W-:Y:S01]  /*1420*/  FMUL R31, R31, R7.reuse ;  /* 0x000000071f1f7220 */ /* 0x080fe20000400000 */
[----:B------:R-:W-:Y:S02]  /*1430*/  FSEL R8, R10, RZ, !P4 ;  /* 0x000000ff0a087208 */ /* 0x000fe40006000000 */
[----:B------:R-:W-:Y:S01]  /*1440*/  LOP3.LUT R41, R49, 0x30, R52, 0xfe, !PT ;  /* 0x0000003031297812 */ /* 0x000fe200078efe34 */
[----:B------:R-:W-:Y:S01]  /*1450*/  FMUL R34, R34, R7 ;  /* 0x0000000722227220 */ /* 0x000fe20000400000 */
[----:B------:R-:W-:Y:S01]  /*1460*/  FSEL R9, R9, RZ, !P1 ;  /* 0x000000ff09097208 */ /* 0x000fe20004800000 */
[----:B------:R-:W-:Y:S01]  /*1470*/  FMUL R21, R21, R46 ;  /* 0x0000002e15157220 */ /* 0x000fe20000400000 */
[----:B------:R-:W-:Y:S01]  /*1480*/  FSEL R38, R43, RZ, !P3 ;  /* 0x000000ff2b267208 */ /* 0x000fe20005800000 */
[----:B------:R-:W-:Y:S01]  /*1490*/  FMUL R23, R23, R45 ;  /* 0x0000002d17177220 */ /* 0x000fe20000400000 */
[----:B------:R-:W-:Y:S01]  /*14a0*/  FSEL R12, R12, RZ, !P3 ;  /* 0x000000ff0c0c7208 */ /* 0x000fe20005800000 */
[----:B------:R-:W-:Y:S01]  /*14b0*/  FMUL R37, R37, R44 ;  /* 0x0000002c25257220 */ /* 0x000fe20000400000 */
[----:B------:R-:W-:Y:S01]  /*14c0*/  FSEL R14, R14, RZ, !P3 ;  /* 0x000000ff0e0e7208 */ /* 0x000fe20005800000 */
[----:B------:R-:W-:-:S04]  /*14d0*/  DEPBAR.LE SB0, 0x2 ;  /* 0x000080800000791a */ /* 0x000fc80000000000 */
[----:B------:R-:W-:Y:S01]  /*14e0*/  FSEL R10, R20, RZ, !P4 ;  /* 0x000000ff140a7208 */ /* 0x000fe20006000000 */
[----:B------:R-:W-:Y:S06]  /*14f0*/  BAR.SYNC 0x0 ;  /* 0x0000000000007b1d */ /* 0x000fec0000000000 */
[----:B------:R-:W-:Y:S01]  /*1500*/  FSEL R15, R53, RZ, !P4 ;  /* 0x000000ff350f7208 */ /* 0x000fe20006000000 */
[----:B------:R-:W-:-:S04]  /*1510*/  DEPBAR.LE SB0, 0x0 ;  /* 0x000080000000791a */ /* 0x000fc80000000000 */
[C---:B------:R-:W-:Y:S01]  /*1520*/  ISETP.GT.U32.AND P3, PT, R17.reuse, R52, PT ;  /* 0x000000341100720c */ /* 0x040fe20003f64070 */
[----:B------:R-:W-:Y:S06]  /*1530*/  BAR.SYNC 0x0 ;  /* 0x0000000000007b1d */ /* 0x000fec0000000000 */
[----:B------:R-:W-:Y:S02]  /*1540*/  ISETP.GT.U32.AND P4, PT, R17, R36, PT ;  /* 0x000000241100720c */ /* 0x000fe40003f84070 */
[----:B------:R-:W-:Y:S02]  /*1550*/  LOP3.LUT R17, R49, 0x31, R52, 0xfe, !PT ;  /* 0x0000003131117812 */ /* 0x000fe400078efe34 */
[----:B------:R-:W-:-:S02]  /*1560*/  FSEL R19, R19, RZ, !P1 ;  /* 0x000000ff13137208 */ /* 0x000fc40004800000 */
[----:B------:R-:W-:Y:S02]  /*1570*/  FSEL R25, R9, RZ, P6 ;  /* 0x000000ff09197208 */ /* 0x000fe40003000000 */
[----:B------:R-:W-:Y:S01]  /*1580*/  FSEL R26, R8, RZ, P3 ;  /* 0x000000ff081a7208 */ /* 0x000fe20001800000 */
[----:B------:R-:W-:Y:S01]  /*1590*/  FMUL R8, R29, R44 ;  /* 0x0000002c1d087220 */ /* 0x000fe20000400000 */
[----:B------:R-:W-:Y:S02]  /*15a0*/  FSEL R27, R38, RZ, P0 ;  /* 0x000000ff261b7208 */ /* 0x000fe40000000000 */
[----:B------:R-:W-:Y:S02]  /*15b0*/  LOP3.LUT R9, R49, 0x21, R52, 0xfe, !PT ;  /* 0x0000002131097812 */ /* 0x000fe400078efe34 */
[----:B------:R-:W-:Y:S02]  /*15c0*/  ISETP.GE.AND P0, PT, R17, R50, PT ;  /* 0x000000321100720c */ /* 0x000fe40003f06270 */
[----:B------:R-:W-:-:S02]  /*15d0*/  FSEL R13, R13, RZ, !P1 ;  /* 0x000000ff0d0d7208 */ /* 0x000fc40004800000 */
[----:B------:R-:W-:Y:S02]  /*15e0*/  FSEL R11, R11, RZ, !P1 ;  /* 0x000000ff0b0b7208 */ /* 0x000fe40004800000 */
[----:B------:R-:W-:Y:S02]  /*15f0*/  LOP3.LUT R17, R49, 0x20, R52, 0xfe, !PT ;  /* 0x0000002031117812 */ /* 0x000fe400078efe34 */
[----:B------:R-:W-:Y:S02]  /*1600*/  FSEL R24, R19, RZ, P2 ;  /* 0x000000ff13187208 */ /* 0x000fe40001000000 */
[----:B------:R-:W-:Y:S02]  /*1610*/  ISETP.GT.U32.AND P1, PT, R18, R52, PT ;  /* 0x000000341200720c */ /* 0x000fe40003f24070 */
[----:B------:R-:W-:Y:S02]  /*1620*/  ISETP.GE.AND P2, PT, R9, R50, PT ;  /* 0x000000320900720c */ /* 0x000fe40003f46270 */
[----:B------:R-:W-:Y:S01]  /*1630*/  FSEL R9, R31, RZ, !P0 ;  /* 0x000000ff1f097208 */ /* 0x000fe20004000000 */
[-C--:B------:R-:W-:Y:S01]  /*1640*/  FMUL R31, R30, R7.reuse ;  /* 0x000000071e1f7220 */ /* 0x080fe20000400000 */
[----:B------:R-:W-:Y:S01]  /*1650*/  FSEL R8, R8, RZ, !P0 ;  /* 0x000000ff08087208 */ /* 0x000fe20004000000 */
[----:B------:R-:W-:Y:S01]  /*1660*/  FMUL R19, R28, R44 ;  /* 0x0000002c1c137220 */ /* 0x000fe20000400000 */
[----:B------:R-:W-:Y:S01]  /*1670*/  ISETP.GE.AND P6, PT, R41, R50, PT ;  /* 0x000000322900720c */ /* 0x000fe20003fc6270 */
[----:B------:R-:W-:Y:S01]  /*1680*/  FMUL R28, R33, R44 ;  /* 0x0000002c211c7220 */ /* 0x000fe20000400000 */
[----:B------:R-:W-:Y:S01]  /*1690*/  ISETP.GE.AND P0, PT, R17, R50, PT ;  /* 0x000000321100720c */ /* 0x000fe20003f06270 */
[----:B------:R-:W-:Y:S01]  /*16a0*/  FMUL R17, R35, R7 ;  /* 0x0000000723117220 */ /* 0x000fe20000400000 */
[----:B------:R-:W-:Y:S01]  /*16b0*/  FSEL R20, R42, RZ, P1 ;  /* 0x000000ff2a147208 */ /* 0x000fe20000800000 */
[----:B------:R-:W-:Y:S01]  /*16c0*/  FMUL R30, R32, R44 ;  /* 0x0000002c201e7220 */ /* 0x000fe20000400000 */
[----:B------:R-:W-:-:S02]  /*16d0*/  ISETP.GT.U32.AND P1, PT, R18, R36, PT ;  /* 0x000000241200720c */ /* 0x000fc40003f24070 */
[----:B------:R-:W-:Y:S02]  /*16e0*/  LOP3.LUT R36, R18, 0x28, RZ, 0xfc, !PT ;  /* 0x0000002812247812 */ /* 0x000fe400078efcff */
[----:B------:R-:W-:Y:S02]  /*16f0*/  LOP3.LUT R29, R52, 0x21, RZ, 0xfc, !PT ;  /* 0x00000021341d7812 */ /* 0x000fe400078efcff */
[----:B------:R-:W-:Y:S02]  /*1700*/  FSEL R32, R31, RZ, !P6 ;  /* 0x000000ff1f207208 */ /* 0x000fe40007000000 */
[----:B------:R-:W-:Y:S02]  /*1710*/  LOP3.LUT R31, R49, 0x11, R52, 0xfe, !PT ;  /* 0x00000011311f7812 */ /* 0x000fe400078efe34 */
[----:B------:R-:W-:Y:S02]  /*1720*/  FSEL R19, R19, RZ, !P6 ;  /* 0x000000ff13137208 */ /* 0x000fe40007000000 */
[----:B------:R-:W-:-:S02]  /*1730*/  FSEL R28, R28, RZ, !P2 ;  /* 0x000000ff1c1c7208 */ /* 0x000fc40005000000 */
[----:B------:R-:W-:Y:S01]  /*1740*/  FSEL R17, R17, RZ, !P2 ;  /* 0x000000ff11117208 */ /* 0x000fe20005000000 */
[----:B------:R-:W-:Y:S01]  /*1750*/  FMUL R35, R39, R7 ;  /* 0x0000000727237220 */ /* 0x000fe20000400000 */
[-C--:B------:R-:W-:Y:S02]  /*1760*/  ISETP.GT.U32.AND P6, PT, R47, R29.reuse, PT ;  /* 0x0000001d2f00720c */ /* 0x080fe40003fc4070 */
[----:B------:R-:W-:Y:S02]  /*1770*/  ISETP.GT.U32.AND P2, PT, R36, R29, PT ;  /* 0x0000001d2400720c */ /* 0x000fe40003f44070 */
[----:B------:R-:W-:Y:S02]  /*1780*/  FSEL R30, R30, RZ, !P0 ;  /* 0x000000ff1e1e7208 */ /* 0x000fe40004000000 */
[----:B------:R-:W-:Y:S02]  /*1790*/  FSEL R29, R34, RZ, !P0 ;  /* 0x000000ff221d7208 */ /* 0x000fe40004000000 */
[----:B------:R-:W-:-:S02]  /*17a0*/  ISETP.GE.AND P0, PT, R31, R50, PT ;  /* 0x000000321f00720c */ /* 0x000fc40003f06270 */
[----:B------:R-:W-:Y:S02]  /*17b0*/  LOP3.LUT R33, R49, 0x17, R48, 0xf8, !PT ;  /* 0x0000001731217812 */ /* 0x000fe400078ef830 */
[----:B------:R-:W-:Y:S02]  /*17c0*/  FSEL R21, R21, RZ, !P0 ;  /* 0x000000ff15157208 */ /* 0x000fe40004000000 */
[----:B------:R-:W-:Y:S02]  /*17d0*/  FSEL R31, R23, RZ, !P0 ;  /* 0x000000ff171f7208 */ /* 0x000fe40004000000 */
[----:B------:R-:W-:Y:S02]  /*17e0*/  FSEL R37, R37, RZ, !P0 ;  /* 0x000000ff25257208 */ /* 0x000fe40004000000 */
[----:B------:R-:W-:Y:S02]  /*17f0*/  FSEL R35, R35, RZ, !P0 ;  /* 0x000000ff23237208 */ /* 0x000fe40004000000 */
[----:B------:R-:W-:-:S02]  /*1800*/  FSEL R22, R22, RZ, P5 ;  /* 0x000000ff16167208 */ /* 0x000fc40002800000 */
[----:B------:R-:W-:Y:S02]  /*1810*/  ISETP.GE.AND P0, PT, R33, R50, PT ;  /* 0x000000322100720c */ /* 0x000fe40003f06270 */
[----:B------:R-:W-:Y:S02]  /*1820*/  FSEL R23, R21, RZ, P1 ;  /* 0x000000ff15177208 */ /* 0x000fe40000800000 */
[----:B------:R-:W-:Y:S02]  /*1830*/  FSEL R21, R22, RZ, !P0 ;  /* 0x000000ff16157208 */ /* 0x000fe40004000000 */
[----:B------:R-:W-:Y:S02]  /*1840*/  FSEL R22, R25, RZ, !P0 ;  /* 0x000000ff19167208 */ /* 0x000fe40004000000 */
[----:B------:R-:W-:Y:S02]  /*1850*/  FSEL R25, R31, RZ, P4 ;  /* 0x000000ff1f197208 */ /* 0x000fe40002000000 */
[----:B------:R-:W-:-:S02]  /*1860*/  LOP3.LUT R33, R49, 0x8, R18, 0xfe, !PT ;  /* 0x0000000831217812 */ /* 0x000fc400078efe12 */
[----:B------:R-:W-:Y:S01]  /*1870*/  LOP3.LUT R31, R49, 0x28, R18, 0xfe, !PT ;  /* 0x00000028311f7812 */ /* 0x000fe200078efe12 */
[----:B------:R-:W-:Y:S01]  /*1880*/  IMAD.SHL.U32 R18, R2, 0x4, RZ ;  /* 0x0000000402127824 */ /* 0x000fe200078e00ff */
[----:B------:R-:W-:Y:S02]  /*1890*/  LOP3.LUT R42, R52, 0x20, RZ, 0xfc, !PT ;  /* 0x00000020342a7812 */ /* 0x000fe400078efcff */
[----:B------:R-:W-:Y:S02]  /*18a0*/  SHF.R.U32.HI R34, RZ, 0x4, R2 ;  /* 0x00000004ff227819 */ /* 0x000fe40000011602 */
[----:B------:R-:W-:Y:S02]  /*18b0*/  ISETP.GT.U32.AND P5, PT, R36, R42, PT ;  /* 0x0000002a2400720c */ /* 0x000fe40003fa4070 */
[----:B------:R-:W-:Y:S02]  /*18c0*/  ISETP.GE.AND P4, PT, R33, R50, PT ;  /* 0x000000322100720c */ /* 0x000fe40003f86270 */
[----:B------:R-:W-:-:S02]  /*18d0*/  ISETP.GT.U32.AND P3, PT, R47, R42, PT ;  /* 0x0000002a2f00720c */ /* 0x000fc40003f64070 */
[----:B------:R-:W-:Y:S02]  /*18e0*/  LOP3.LUT R7, R52, 0x30, RZ, 0xfc, !PT ;  /* 0x0000003034077812 */ /* 0x000fe400078efcff */
[----:B------:R-:W-:Y:S02]  /*18f0*/  LOP3.LUT R18, R18, 0x3c, RZ, 0xc0, !PT ;  /* 0x0000003c12127812 */ /* 0x000fe400078ec0ff */
[----:B------:R-:W-:Y:S02]  /*1900*/  LOP3.LUT R52, R52, 0x31, RZ, 0xfc, !PT ;  /* 0x0000003134347812 */ /* 0x000fe400078efcff */
[----:B---3--:R-:W-:Y:S02]  /*1910*/  LOP3.LUT R5, R49, R47, RZ, 0xfc, !PT ;  /* 0x0000002f31057212 */ /* 0x008fe400078efcff */
[----:B------:R-:W-:Y:S02]  /*1920*/  SGXT.U32 R34, R34, 0x3 ;  /* 0x000000032222781a */ /* 0x000fe40000000000 */
[----:B------:R-:W-:-:S02]  /*1930*/  FSEL R20, R20, RZ, !P0 ;  /* 0x000000ff14147208 */ /* 0x000fc40004000000 */
[----:B------:R-:W-:Y:S02]  /*1940*/  FSEL R23, R23, RZ, !P0 ;  /* 0x000000ff17177208 */ /* 0x000fe40004000000 */
[----:B------:R-:W-:Y:S02]  /*1950*/  FSEL R26, R26, RZ, !P4 ;  /* 0x000000ff1a1a7208 */ /* 0x000fe40006000000 */
[----:B------:R-:W-:Y:S02]  /*1960*/  FSEL R27, R27, RZ, !P4 ;  /* 0x000000ff1b1b7208 */ /* 0x000fe40006000000 */
[----:B------:R-:W-:Y:S02]  /*1970*/  FSEL R24, R24, RZ, !P4 ;  /* 0x000000ff18187208 */ /* 0x000fe40006000000 */
[----:B------:R-:W-:Y:S02]  /*1980*/  FSEL R25, R25, RZ, !P4 ;  /* 0x000000ff19197208 */ /* 0x000fe40006000000 */
[----:B------:R-:W-:Y:S01]  /*1990*/  FSEL R2, R29, RZ, P5 ;  /* 0x000000ff1d027208 */ /* 0x000fe20002800000 */
[----:B------:R-:W-:Y:S01]  /*19a0*/  IMAD R51, R51, 0x44, R18 ;  /* 0x0000004433337824 */ /* 0x000fe200078e0212 */
[----:B------:R-:W-:-:S02]  /*19b0*/  FSEL R30, R30, RZ, P3 ;  /* 0x000000ff1e1e7208 */ /* 0x000fc40001800000 */
[----:B------:R-:W-:Y:S02]  /*19c0*/  ISETP.GE.AND P5, PT, R31, R50, PT ;  /* 0x000000321f00720c */ /* 0x000fe40003fa6270 */
[----:B------:R-:W-:Y:S02]  /*19d0*/  FSEL R28, R28, RZ, P6 ;  /* 0x000000ff1c1c7208 */ /* 0x000fe40003000000 */
[CC--:B------:R-:W-:Y:S02]  /*19e0*/  ISETP.GT.U32.AND P1, PT, R47.reuse, R7.reuse, PT ;  /* 0x000000072f00720c */ /* 0x0c0fe40003f24070 */
[----:B------:R-:W-:Y:S02]  /*19f0*/  ISETP.GT.U32.AND P0, PT, R36, R7, PT ;  /* 0x000000072400720c */ /* 0x000fe40003f04070 */
[----:B------:R-:W-:Y:S02]  /*1a00*/  ISETP.GT.U32.AND P3, PT, R47, R52, PT ;  /* 0x000000342f00720c */ /* 0x000fe40003f64070 */
[----:B------:R-:W-:-:S02]  /*1a10*/  ISETP.GE.AND P6, PT, R5, R50, PT ;  /* 0x000000320500720c */ /* 0x000fc40003fc6270 */
[C-C-:B------:R-:W-:Y:S02]  /*1a20*/  LOP3.LUT R7, R49.reuse, 0x38, R34.reuse, 0xfe, !PT ;  /* 0x0000003831077812 */ /* 0x140fe400078efe22 */
[C-C-:B------:R-:W-:Y:S02]  /*1a30*/  LOP3.LUT R33, R49.reuse, 0x30, R34.reuse, 0xfe, !PT ;  /* 0x0000003031217812 */ /* 0x140fe400078efe22 */
[C-C-:B------:R-:W-:Y:S02]  /*1a40*/  LOP3.LUT R41, R49.reuse, 0x28, R34.reuse, 0xfe, !PT ;  /* 0x0000002831297812 */ /* 0x140fe400078efe22 */
[C-C-:B------:R-:W-:Y:S02]  /*1a50*/  LOP3.LUT R45, R49.reuse, 0x20, R34.reuse, 0xfe, !PT ;  /* 0x00000020312d7812 */ /* 0x140fe400078efe22 */
[C-C-:B------:R-:W-:Y:S02]  /*1a60*/  LOP3.LUT R43, R49.reuse, 0x18, R34.reuse, 0xfe, !PT ;  /* 0x00000018312b7812 */ /* 0x140fe400078efe22 */
[----:B------:R-:W-:-:S02]  /*1a70*/  LOP3.LUT R47, R49, 0x10, R34, 0xfe, !PT ;  /* 0x00000010312f7812 */ /* 0x000fc400078efe22 */
[C---:B------:R-:W-:Y:S01]  /*1a80*/  LOP3.LUT R53, R49.reuse, 0x8, R34, 0xfe, !PT ;  /* 0x0000000831357812 */ /* 0x040fe200078efe22 */
[----:B------:R-:W-:Y:S01]  /*1a90*/  STS.64 [R16.X4], R20 ;  /* 0x0000001410007388 */ /* 0x000fe20000004a00 */
[----:B------:R-:W-:Y:S02]  /*1aa0*/  LOP3.LUT R49, R49, R34, RZ, 0xfc, !PT ;  /* 0x0000002231317212 */ /* 0x000fe400078efcff */
[----:B------:R-:W-:Y:S01]  /*1ab0*/  ISETP.GT.U32.AND P4, PT, R36, R52, PT ;  /* 0x000000342400720c */ /* 0x000fe20003f84070 */
[----:B------:R-:W-:Y:S01]  /*1ac0*/  STS.64 [R16.X4+0x880], R26 ;  /* 0x0008801a10007388 */ /* 0x000fe20000004a00 */
[----:B------:R-:W-:Y:S02]  /*1ad0*/  FSEL R34, R11, RZ, !P5 ;  /* 0x000000ff0b227208 */ /* 0x000fe40006800000 */
[----:B-1----:R-:W-:Y:S01]  /*1ae0*/  FSEL R4, R15, RZ, !P5 ;  /* 0x000000ff0f047208 */ /* 0x002fe20006800000 */
[----:B------:R-:W-:Y:S01]  /*1af0*/  STS.64 [R16.X4+0x40], R22 ;  /* 0x0000401610007388 */ /* 0x000fe20000004a00 */
[----:B------:R-:W-:-:S02]  /*1b00*/  FSEL R5, R14, RZ, !P5 ;  /* 0x000000ff0e057208 */ /* 0x000fc40006800000 */
[----:B------:R-:W-:Y:S01]  /*1b10*/  FSEL R11, R12, RZ, !P6 ;  /* 0x000000ff0c0b7208 */ /* 0x000fe20007000000 */
[----:B------:R-:W-:Y:S01]  /*1b20*/  STS.64 [R16.X4+0x8c0], R24 ;  /* 0x0008c01810007388 */ /* 0x000fe20000004a00 */
[----:B------:R-:W-:-:S03]  /*1b30*/  FSEL R36, R13, RZ, !P6 ;  /* 0x000000ff0d247208 */ /* 0x000fc60007000000 */
[----:B------:R-:W-:Y:S04]  /*1b40*/  STS.64 [R16.X4+0x80], RZ ;  /* 0x000080ff10007388 */ /* 0x000fe80000004a00 */
[----:B------:R-:W-:Y:S04]  /*1b50*/  STS.64 [R16.X4+0x900], RZ ;  /* 0x000900ff10007388 */ /* 0x000fe80000004a00 */
[----:B------:R-:W-:Y:S04]  /*1b60*/  STS.64 [R16.X4+0xc0], RZ ;  /* 0x0000c0ff10007388 */ /* 0x000fe80000004a00 */
[----:B------:R-:W-:Y:S04]  /*1b70*/  STS.64 [R16.X4+0x940], RZ ;  /* 0x000940ff10007388 */ /* 0x000fe80000004a00 */
[----:B------:R-:W-:Y:S06]  /*1b80*/  BAR.SYNC 0x0 ;  /* 0x0000000000007b1d */ /* 0x000fec0000000000 */
[----:B------:R-:W1:Y:S04]  /*1b90*/  LDS.128 R12, [R51.X4] ;  /* 0x00000000330c7984 */ /* 0x000e680000004c00 */
[----:B------:R-:W2:Y:S01]  /*1ba0*/  LDS.128 R20, [R51.X4+0x880] ;  /* 0x0008800033147984 */ /* 0x000ea20000004c00 */
[----:B------:R-:W-:-:S02]  /*1bb0*/  FSEL R17, R17, RZ, P2 ;  /* 0x000000ff11117208 */ /* 0x000fc40001000000 */
[----:B------:R-:W-:Y:S01]  /*1bc0*/  ISETP.GE.U32.AND P2, PT, R49, R50, PT ;  /* 0x000000323100720c */ /* 0x000fe20003f46070 */
[----:B------:R-:W3:Y:S01]  /*1bd0*/  LDS.128 R24, [R51.X4+0x1100] ;  /* 0x0011000033187984 */ /* 0x000ee20000004c00 */
[----:B------:R-:W-:Y:S02]  /*1be0*/  FSEL R37, R37, RZ, !P6 ;  /* 0x000000ff25257208 */ /* 0x000fe40007000000 */
[----:B------:R-:W-:Y:S02]  /*1bf0*/  FSEL R10, R10, RZ, !P6 ;  /* 0x000000ff0a0a7208 */ /* 0x000fe40007000000 */
[----:B------:R-:W-:Y:S02]  /*1c00*/  FSEL R19, R19, RZ, P1 ;  /* 0x000000ff13137208 */ /* 0x000fe40000800000 */
[----:B------:R-:W-:Y:S02]  /*1c10*/  FSEL R38, R30, RZ, !P6 ;  /* 0x000000ff1e267208 */ /* 0x000fe40007000000 */
[----:B------:R-:W-:-:S02]  /*1c20*/  FSEL R39, R28, RZ, !P6 ;  /* 0x000000ff1c277208 */ /* 0x000fc40007000000 */
[----:B------:R-:W-:Y:S01]  /*1c30*/  ISETP.GT.U32.AND P1, PT, R49, -0x1, PT ;  /* 0xffffffff3100780c */ /* 0x000fe20003f24070 */
[----:B------:R-:W4:Y:S04]  /*1c40*/  LDS.128 R28, [R51.X4+0x1980] ;  /* 0x00198000331c7984 */ /* 0x000f280000004c00 */
[----:B------:R-:W-:Y:S06]  /*1c50*/  BAR.SYNC 0x0 ;  /* 0x0000000000007b1d */ /* 0x000fec0000000000 */
[----:B------:R-:W-:Y:S01]  /*1c60*/  ISETP.GE.AND.EX P2, PT, R0, R3, PT, P2 ;  /* 0x000000030000720c */ /* 0x000fe20003f46320 */
[----:B------:R1:W-:Y:S01]  /*1c70*/  STS.64 [R16.X4+0x880], R4 ;  /* 0x0008800410007388 */ /* 0x0003e20000004a00 */
[----:B------:R-:W-:-:S02]  /*1c80*/  IMAD.MOV.U32 R57, RZ, RZ, 0x4 ;  /* 0x00000004ff397424 */ /* 0x000fc400078e00ff */
[----:B------:R-:W-:Y:S01]  /*1c90*/  IMAD.WIDE.U32 R54, R18, 0x4, RZ ;  /* 0x0000000412367825 */ /* 0x000fe200078e00ff */
[----:B------:R2:W-:Y:S01]  /*1ca0*/  STS.64 [R16.X4+0x40], R36 ;  /* 0x0000402410007388 */ /* 0x0005e20000004a00 */
[----:B------:R-:W-:Y:S02]  /*1cb0*/  ISETP.GT.AND.EX P1, PT, R0, -0x1, !P2, P1 ;  /* 0xffffffff0000780c */ /* 0x000fe40005724310 */
[----:B------:R-:W-:Y:S01]  /*1cc0*/  ISETP.GE.U32.AND P2, PT, R53, R50, PT ;  /* 0x000000323500720c */ /* 0x000fe20003f46070 */
[----:B------:R3:W-:Y:S01]  /*1cd0*/  STS.64 [R16.X4], R10 ;  /* 0x0000000a10007388 */ /* 0x0007e20000004a00 */
[----:B------:R-:W-:Y:S01]  /*1ce0*/  FSEL R35, R35, RZ, !P5 ;  /* 0x000000ff23237208 */ /* 0x000fe20006800000 */
[----:B-1----:R-:W-:Y:S02]  /*1cf0*/  IMAD.SHL.U32 R4, R6, 0x40, RZ ;  /* 0x0000004006047824 */ /* 0x002fe400078e00ff */
[----:B--2---:R-:W-:Y:S01]  /*1d00*/  IMAD.SHL.U32 R37, R53, 0x1000, RZ ;  /* 0x0000100035257824 */ /* 0x004fe200078e00ff */
[----:B------:R1:W-:Y:S01]  /*1d10*/  STS.64 [R16.X4+0x80], R38 ;  /* 0x0000802610007388 */ /* 0x0003e20000004a00 */
[----:B---3--:R-:W-:Y:S01]  /*1d20*/  IMAD.SHL.U32 R11, R49, 0x1000, RZ ;  /* 0x00001000310b7824 */ /* 0x008fe200078e00ff */
[----:B------:R-:W-:Y:S01]  /*1d30*/  FSEL R18, R32, RZ, P0 ;  /* 0x000000ff20127208 */ /* 0x000fe20000000000 */
[----:B------:R-:W-:Y:S01]  /*1d40*/  IMAD.WIDE R4, R4, R57, c[0x0][0x170] ;  /* 0x00005c0004047625 */ /* 0x000fe200078e0239 */
[----:B------:R-:W-:-:S02]  /*1d50*/  ISETP.GT.U32.AND P0, PT, R53, -0x1, PT ;  /* 0xffffffff3500780c */ /* 0x000fc40003f04070 */
[----:B------:R-:W-:Y:S02]  /*1d60*/  ISETP.GE.AND.EX P2, PT, R0, R3, PT, P2 ;  /* 0x000000030000720c */ /* 0x000fe40003f46320 */
[-C--:B------:R-:W-:Y:S02]  /*1d70*/  LOP3.LUT R37, R37, R54.reuse, RZ, 0xfc, !PT ;  /* 0x0000003625257212 */ /* 0x080fe400078efcff */
[--C-:B-1----:R-:W-:Y:S01]  /*1d80*/  SHF.L.U64.HI R39, R53, 0xc, R0.reuse ;  /* 0x0000000c35277819 */ /* 0x102fe20000010200 */
[----:B------:R1:W-:Y:S01]  /*1d90*/  STS.64 [R16.X4+0x8c0], R34 ;  /* 0x0008c02210007388 */ /* 0x0003e20000004a00 */
[----:B------:R-:W-:Y:S02]  /*1da0*/  SHF.L.U64.HI R49, R49, 0xc, R0 ;  /* 0x0000000c31317819 */ /* 0x000fe40000010200 */
[----:B------:R-:W-:Y:S02]  /*1db0*/  LOP3.LUT R11, R11, R54, RZ, 0xfc, !PT ;  /* 0x000000360b0b7212 */ /* 0x000fe400078efcff */
[----:B------:R-:W-:-:S02]  /*1dc0*/  LOP3.LUT R39, R39, R55, RZ, 0xfc, !PT ;  /* 0x0000003727277212 */ /* 0x000fc400078efcff */
[----:B------:R-:W-:Y:S02]  /*1dd0*/  ISETP.GT.AND.EX P0, PT, R0, -0x1, !P2, P0 ;  /* 0xffffffff0000780c */ /* 0x000fe40005704300 */
[----:B------:R-:W-:Y:S02]  /*1de0*/  FSEL R9, R9, RZ, P4 ;  /* 0x000000ff09097208 */ /* 0x000fe40002000000 */
[----:B-1----:R-:W-:Y:S02]  /*1df0*/  FSEL R35, R8, RZ, P3 ;  /* 0x000000ff08237208 */ /* 0x002fe40001800000 */
[C---:B------:R-:W-:Y:S02]  /*1e00*/  IADD3 R36, P3, R4.reuse, R37, RZ ;  /* 0x0000002504247210 */ /* 0x040fe40007f7e0ff */
[----:B------:R-:W-:Y:S02]  /*1e10*/  LOP3.LUT R49, R49, R55, RZ, 0xfc, !PT ;  /* 0x0000003731317212 */ /* 0x000fe400078efcff */
[----:B------:R-:W-:-:S02]  /*1e20*/  IADD3 R8, P2, R4, R11, RZ ;  /* 0x0000000b04087210 */ /* 0x000fc40007f5e0ff */
[----:B------:R-:W-:Y:S02]  /*1e30*/  ISETP.GE.U32.AND P4, PT, R43, R50, PT ;  /* 0x000000322b00720c */ /* 0x000fe40003f86070 */
[----:B------:R-:W-:Y:S01]  /*1e40*/  FSEL R34, R19, RZ, !P6 ;  /* 0x000000ff13227208 */ /* 0x000fe20007000000 */
[----:B------:R-:W-:Y:S01]  /*1e50*/  IMAD.X R37, R5, 0x1, R39, P3 ;  /* 0x0000000105257824 */ /* 0x000fe200018e0627 */
[----:B------:R-:W-:Y:S02]  /*1e60*/  FSEL R10, R2, RZ, !P5 ;  /* 0x000000ff020a7208 */ /* 0x000fe40006800000 */
[----:B------:R-:W-:Y:S02]  /*1e70*/  FSEL R11, R17, RZ, !P5 ;  /* 0x000000ff110b7208 */ /* 0x000fe40006800000 */
[----:B------:R-:W-:Y:S02]  /*1e80*/  FSEL R18, R18, RZ, !P5 ;  /* 0x000000ff12127208 */ /* 0x000fe40006800000 */
[----:B------:R-:W-:-:S02]  /*1e90*/  FSEL R35, R35, RZ, !P6 ;  /* 0x000000ff23237208 */ /* 0x000fc40007000000 */
[----:B------:R-:W-:Y:S01]  /*1ea0*/  FSEL R19, R9, RZ, !P5 ;  /* 0x000000ff09137208 */ /* 0x000fe20006800000 */
[----:B------:R-:W-:Y:S01]  /*1eb0*/  IMAD.X R9, R5, 0x1, R49, P2 ;  /* 0x0000000105097824 */ /* 0x000fe200010e0631 */
[----:B------:R-:W-:Y:S02]  /*1ec0*/  ISETP.GT.U32.AND P3, PT, R43, -0x1, PT ;  /* 0xffffffff2b00780c */ /* 0x000fe40003f64070 */
[C---:B------:R-:W-:Y:S02]  /*1ed0*/  ISETP.GE.AND.EX P4, PT, R0.reuse, R3, PT, P4 ;  /* 0x000000030000720c */ /* 0x040fe40003f86340 */
[-C--:B------:R-:W-:Y:S01]  /*1ee0*/  ISETP.GE.U32.AND P5, PT, R45, R50.reuse, PT ;  /* 0x000000322d00720c */ /* 0x080fe20003fa6070 */
[----:B------:R-:W-:Y:S01]  /*1ef0*/  STS.64 [R16.X4+0x900], R10 ;  /* 0x0009000a10007388 */ /* 0x000fe20000004a00 */
[----:B------:R-:W-:Y:S02]  /*1f00*/  ISETP.GE.U32.AND P2, PT, R47, R50, PT ;  /* 0x000000322f00720c */ /* 0x000fe40003f46070 */
[----:B------:R-:W-:Y:S01]  /*1f10*/  ISETP.GT.AND.EX P3, PT, R0, -0x1, !P4, P3 ;  /* 0xffffffff0000780c */ /* 0x000fe20006764330 */
[----:B------:R-:W-:Y:S01]  /*1f20*/  STS.64 [R16.X4+0xc0], R34 ;  /* 0x0000c02210007388 */ /* 0x000fe20000004a00 */
[----:B------:R-:W-:-:S03]  /*1f30*/  ISETP.GT.U32.AND P4, PT, R45, -0x1, PT ;  /* 0xffffffff2d00780c */ /* 0x000fc60003f84070 */
[----:B------:R-:W-:Y:S04]  /*1f40*/  STS.64 [R16.X4+0x940], R18 ;  /* 0x0009401210007388 */ /* 0x000fe80000004a00 */
[----:B------:R-:W-:Y:S06]  /*1f50*/  BAR.SYNC 0x0 ;  /* 0x0000000000007b1d */ /* 0x000fec0000000000 */
[----:B------:R-:W-:Y:S01]  /*1f60*/  @P1 STG.E.128 [R8.64], R12 ;  /* 0x0000000c08001986 */ /* 0x000fe2000c101d04 */
[----:B------:R-:W-:-:S02]  /*1f70*/  ISETP.GE.AND.EX P5, PT, R0, R3, PT, P5 ;  /* 0x000000030000720c */ /* 0x000fc40003fa6350 */
[----:B------:R-:W-:Y:S02]  /*1f80*/  ISETP.GT.U32.AND P1, PT, R47, -0x1, PT ;  /* 0xffffffff2f00780c */ /* 0x000fe40003f24070 */
[CC--:B------:R-:W-:Y:S02]  /*1f90*/  ISETP.GE.AND.EX P2, PT, R0.reuse, R3.reuse, PT, P2 ;  /* 0x000000030000720c */ /* 0x0c0fe40003f46320 */
[----:B------:R-:W-:Y:S01]  /*1fa0*/  ISETP.GE.U32.AND P6, PT, R41, R50, PT ;  /* 0x000000322900720c */ /* 0x000fe20003fc6070 */
[----:B------:R1:W-:Y:S01]  /*1fb0*/  @P0 STG.E.128 [R36.64], R20 ;  /* 0x0000001424000986 */ /* 0x0003e2000c101d04 */
[C---:B------:R-:W-:Y:S02]  /*1fc0*/  ISETP.GT.AND.EX P4, PT, R0.reuse, -0x1, !P5, P4 ;  /* 0xffffffff0000780c */ /* 0x040fe40006f84340 */
[C---:B------:R-:W-:Y:S01]  /*1fd0*/  ISETP.GT.AND.EX P1, PT, R0.reuse, -0x1, !P2, P1 ;  /* 0xffffffff0000780c */ /* 0x040fe20005724310 */
[----:B------:R-:W2:Y:S01]  /*1fe0*/  LDS.128 R16, [R51.X4] ;  /* 0x0000000033107984 */ /* 0x000ea20000004c00 */
[----:B------:R-:W-:-:S02]  /*1ff0*/  ISETP.GE.AND.EX P6, PT, R0, R3, PT, P6 ;  /* 0x000000030000720c */ /* 0x000fc40003fc6360 */
[----:B------:R-:W-:Y:S01]  /*2000*/  ISETP.GT.U32.AND P5, PT, R41, -0x1, PT ;  /* 0xffffffff2900780c */ /* 0x000fe20003fa4070 */
[----:B------:R-:W3:Y:S01]  /*2010*/  LDS.128 R12, [R51.X4+0x880] ;  /* 0x00088000330c7984 */ /* 0x000ee20000004c00 */
[-C--:B------:R-:W-:Y:S02]  /*2020*/  ISETP.GE.U32.AND P0, PT, R33, R50.reuse, PT ;  /* 0x000000322100720c */ /* 0x080fe40003f06070 */
[----:B------:R-:W-:Y:S01]  /*2030*/  ISETP.GE.U32.AND P2, PT, R7, R50, PT ;  /* 0x000000320700720c */ /* 0x000fe20003f46070 */
[----:B------:R-:W2:Y:S01]  /*2040*/  LDS.128 R8, [R51.X4+0x1100] ;  /* 0x0011000033087984 */ /* 0x000ea20000004c00 */
[C---:B------:R-:W-:Y:S02]  /*2050*/  ISETP.GT.AND.EX P6, PT, R0.reuse, -0x1, !P6, P5 ;  /* 0xffffffff0000780c */ /* 0x040fe400077c4350 */
[CC--:B------:R-:W-:Y:S02]  /*2060*/  ISETP.GE.AND.EX P0, PT, R0.reuse, R3.reuse, PT, P0 ;  /* 0x000000030000720c */ /* 0x0c0fe40003f06300 */
[----:B------:R-:W-:Y:S01]  /*2070*/  ISETP.GE.AND.EX P2, PT, R0, R3, PT, P2 ;  /* 0x000000030000720c */ /* 0x000fe20003f46320 */
[----:B------:R-:W-:Y:S01]  /*2080*/  IMAD.SHL.U32 R3, R47, 0x1000, RZ ;  /* 0x000010002f037824 */ /* 0x000fe200078e00ff */
[----:B------:R-:W-:Y:S01]  /*2090*/  ISETP.GT.U32.AND P5, PT, R33, -0x1, PT ;  /* 0xffffffff2100780c */ /* 0x000fe20003fa4070 */
[----:B-1----:R-:W-:Y:S01]  /*20a0*/  IMAD.SHL.U32 R21, R43, 0x1000, RZ ;  /* 0x000010002b157824 */ /* 0x002fe200078e00ff */
[----:B------:R-:W-:-:S02]  /*20b0*/  SHF.L.U64.HI R35, R47, 0xc, R0 ;  /* 0x0000000c2f237819 */ /* 0x000fc40000010200 */
[C---:B------:R-:W-:Y:S02]  /*20c0*/  ISETP.GT.AND.EX P0, PT, R0.reuse, -0x1, !P0, P5 ;  /* 0xffffffff0000780c */ /* 0x040fe40004704350 */
[----:B------:R-:W-:Y:S02]  /*20d0*/  ISETP.GT.U32.AND P5, PT, R7, -0x1, PT ;  /* 0xffffffff0700780c */ /* 0x000fe40003fa4070 */
[----:B------:R-:W-:Y:S02]  /*20e0*/  LOP3.LUT R3, R3, R54, RZ, 0xfc, !PT ;  /* 0x0000003603037212 */ /* 0x000fe400078efcff */
[----:B------:R-:W-:Y:S02]  /*20f0*/  ISETP.GT.AND.EX P2, PT, R0, -0x1, !P2, P5 ;  /* 0xffffffff0000780c */ /* 0x000fe40005744350 */
[----:B------:R-:W-:Y:S02]  /*2100*/  LOP3.LUT R35, R35, R55, RZ, 0xfc, !PT ;  /* 0x0000003723237212 */ /* 0x000fe400078efcff */
[----:B------:R-:W-:Y:S01]  /*2110*/  IADD3 R2, P5, R4, R3, RZ ;  /* 0x0000000304027210 */ /* 0x000fe20007fbe0ff */
[----:B------:R-:W-:Y:S01]  /*2120*/  IMAD.SHL.U32 R23, R45, 0x1000, RZ ;  /* 0x000010002d177824 */ /* 0x000fe200078e00ff */
[----:B------:R-:W-:-:S02]  /*2130*/  SHF.L.U64.HI R37, R43, 0xc, R0 ;  /* 0x0000000c2b257819 */ /* 0x000fc40000010200 */
[-C--:B------:R-:W-:Y:S01]  /*2140*/  LOP3.LUT R21, R21, R54.reuse, RZ, 0xfc, !PT ;  /* 0x0000003615157212 */ /* 0x080fe200078efcff */
[----:B------:R-:W-:Y:S01]  /*2150*/  IMAD.X R3, R5, 0x1, R35, P5 ;  /* 0x0000000105037824 */ /* 0x000fe200028e0623 */
[----:B------:R-:W-:Y:S02]  /*2160*/  LOP3.LUT R37, R37, R55, RZ, 0xfc, !PT ;  /* 0x0000003725257212 */ /* 0x000fe400078efcff */
[----:B------:R-:W-:Y:S01]  /*2170*/  IADD3 R20, P5, R4, R21, RZ ;  /* 0x0000001504147210 */ /* 0x000fe20007fbe0ff */
[----:B------:R-:W-:Y:S01]  /*2180*/  IMAD.SHL.U32 R39, R41, 0x1000, RZ ;  /* 0x0000100029277824 */ /* 0x000fe200078e00ff */
[----:B------:R-:W-:Y:S02]  /*2190*/  SHF.L.U64.HI R43, R45, 0xc, R0 ;  /* 0x0000000c2d2b7819 */ /* 0x000fe40000010200 */
[----:B------:R-:W-:Y:S01]  /*21a0*/  LOP3.LUT R23, R23, R54, RZ, 0xfc, !PT ;  /* 0x0000003617177212 */ /* 0x000fe200078efcff */
[----:B------:R-:W-:Y:S01]  /*21b0*/  IMAD.X R21, R5, 0x1, R37, P5 ;  /* 0x0000000105157824 */ /* 0x000fe200028e0625 */
[----:B------:R-:W-:-:S02]  /*21c0*/  LOP3.LUT R43, R43, R55, RZ, 0xfc, !PT ;  /* 0x000000372b2b7212 */ /* 0x000fc400078efcff */
[C---:B------:R-:W-:Y:S01]  /*21d0*/  IADD3 R22, P5, R4.reuse, R23, RZ ;  /* 0x0000001704167210 */ /* 0x040fe20007fbe0ff */
[----:B------:R-:W-:Y:S01]  /*21e0*/  IMAD.SHL.U32 R35, R33, 0x1000, RZ ;  /* 0x0000100021237824 */ /* 0x000fe200078e00ff */
[--C-:B------:R-:W-:Y:S02]  /*21f0*/  SHF.L.U64.HI R41, R41, 0xc, R0.reuse ;  /* 0x0000000c29297819 */ /* 0x100fe40000010200 */
[----:B------:R-:W-:Y:S01]  /*2200*/  LOP3.LUT R39, R39, R54, RZ, 0xfc, !PT ;  /* 0x0000003627277212 */ /* 0x000fe200078efcff */
[----:B------:R-:W-:Y:S01]  /*2210*/  IMAD.X R23, R5, 0x1, R43, P5 ;  /* 0x0000000105177824 */ /* 0x000fe200028e062b */
[----:B------:R-:W-:Y:S02]  /*2220*/  SHF.L.U64.HI R37, R33, 0xc, R0 ;  /* 0x0000000c21257819 */ /* 0x000fe40000010200 */
[----:B------:R-:W-:Y:S02]  /*2230*/  LOP3.LUT R33, R41, R55, RZ, 0xfc, !PT ;  /* 0x0000003729217212 */ /* 0x000fe400078efcff */
[----:B------:R-:W-:-:S02]  /*2240*/  IADD3 R32, P5, R4, R39, RZ ;  /* 0x0000002704207210 */ /* 0x000fc40007fbe0ff */
[----:B------:R-:W-:Y:S02]  /*2250*/  LOP3.LUT R35, R35, R54, RZ, 0xfc, !PT ;  /* 0x0000003623237212 */ /* 0x000fe400078efcff */
[----:B------:R-:W-:Y:S01]  /*2260*/  LOP3.LUT R37, R37, R55, RZ, 0xfc, !PT ;  /* 0x0000003725257212 */ /* 0x000fe200078efcff */
[C---:B------:R-:W-:Y:S01]  /*2270*/  IMAD.X R33, R5.reuse, 0x1, R33, P5 ;  /* 0x0000000105217824 */ /* 0x040fe200028e0621 */
[----:B------:R-:W-:Y:S01]  /*2280*/  IADD3 R34, P5, R4, R35, RZ ;  /* 0x0000002304227210 */ /* 0x000fe20007fbe0ff */
[----:B------:R1:W-:Y:S04]  /*2290*/  @P1 STG.E.128 [R2.64], R24 ;  /* 0x0000001802001986 */ /* 0x0003e8000c101d04 */
[----:B------:R-:W-:Y:S01]  /*22a0*/  IMAD.X R35, R5, 0x1, R37, P5 ;  /* 0x0000000105237824 */ /* 0x000fe200028e0625 */
[----:B----4-:R1:W-:Y:S04]  /*22b0*/  @P3 STG.E.128 [R20.64], R28 ;  /* 0x0000001c14003986 */ /* 0x0103e8000c101d04 */
[----:B--2---:R1:W-:Y:S04]  /*22c0*/  @P4 STG.E.128 [R22.64], R16 ;  /* 0x0000001016004986 */ /* 0x0043e8000c101d04 */
[----:B---3--:R1:W-:Y:S04]  /*22d0*/  @P6 STG.E.128 [R32.64], R12 ;  /* 0x0000000c20006986 */ /* 0x0083e8000c101d04 */
[----:B------:R1:W-:Y:S01]  /*22e0*/  @P0 STG.E.128 [R34.64], R8 ;  /* 0x0000000822000986 */ /* 0x0003e2000c101d04 */
[----:B------:R-:W-:Y:S05]  /*22f0*/  @!P2 EXIT ;  /* 0x000000000000a94d */ /* 0x000fea0003800000 */
[----:B------:R-:W2:Y:S01]  /*2300*/  LDS.128 R48, [R51.X4+0x1980] ;  /* 0x0019800033307984 */ /* 0x000ea20000004c00 */
[C---:B-1----:R-:W-:Y:S01]  /*2310*/  IMAD.SHL.U32 R3, R7.reuse, 0x1000, RZ ;  /* 0x0000100007037824 */ /* 0x042fe200078e00ff */
[----:B------:R-:W-:-:S04]  /*2320*/  SHF.L.U64.HI R7, R7, 0xc, R0 ;  /* 0x0000000c07077819 */ /* 0x000fc80000010200 */
[----:B------:R-:W-:Y:S02]  /*2330*/  LOP3.LUT R3, R3, R54, RZ, 0xfc, !PT ;  /* 0x0000003603037212 */ /* 0x000fe400078efcff */
[----:B------:R-:W-:Y:S02]  /*2340*/  LOP3.LUT R55, R7, R55, RZ, 0xfc, !PT ;  /* 0x0000003707377212 */ /* 0x000fe400078efcff */
[----:B------:R-:W-:-:S05]  /*2350*/  IADD3 R2, P0, R4, R3, RZ ;  /* 0x0000000304027210 */ /* 0x000fca0007f1e0ff */
[----:B------:R-:W-:-:S05]  /*2360*/  IMAD.X R3, R5, 0x1, R55, P0 ;  /* 0x0000000105037824 */ /* 0x000fca00000e0637 */
[----:B--2---:R-:W-:Y:S01]  /*2370*/  STG.E.128 [R2.64], R48 ;  /* 0x0000003002007986 */ /* 0x004fe2000c101d04 */
[----:B------:R-:W-:Y:S05]  /*2380*/  EXIT ;  /* 0x000000000000794d */ /* 0x000fea0003800000 */
.L_x_0:
[----:B------:R-:W-:-:S00]  /*2390*/  BRA `(.L_x_0) ;  /* 0xfffffff000007947 */ /* 0x000fc0000383ffff */
[----:B------:R-:W-:-:S00]  /*23a0*/  NOP ;  /* 0x0000000000007918 */ /* 0x000fc00000000000 */
        /* <DEDUP_REMOVED lines=13> */
.L_x_1:


//--------------------- .nv.shared.chunk_scaled_dot_kkt_fwd_kernel --------------------------
	.section	.nv.shared.chunk_scaled_dot_kkt_fwd_kernel,"aw",@nobits
	.align	16
